	.target	sm_103a

	.elftype	@"ET_EXEC"


//--------------------- .note.nv.tkinfo           --------------------------
	.section	.note.nv.tkinfo,"",@"SHT_NOTE"
	.sectionflags	@"SHF_NOTE_NV_TKINFO"
	.tkinfo
        /*0018*/ 	.word	0x00000002
        /*0030*/ 	.string	""
        /*0030*/ 	.string	"ptxas"
        /*0030*/ 	.string	"Cuda compilation tools, release 13.0, V13.0.88"
        /*0030*/ 	.string	"Build cuda_13.0.r13.0/compiler.36424714_0"
        /*0030*/ 	.string	"-arch sm_103a -m 64 "



//--------------------- .note.nv.cuinfo           --------------------------
	.section	.note.nv.cuinfo,"",@"SHT_NOTE"
	.sectionflags	@"SHF_NOTE_NV_CUINFO"
        /*0018*/ 	.short	0x0002
        /*001a*/ 	.short	0x0067
        /*001c*/ 	.short	0x0082
	.zero		2


//--------------------- .nv.info                  --------------------------
	.section	.nv.info,"",@"SHT_CUDA_INFO"
	.align	4


	//----- nvinfo : EIATTR_REGCOUNT
	.align		4
        /*0000*/ 	.byte	0x04, 0x2f
        /*0002*/ 	.short	(.L_12 - .L_11)
	.align		4
.L_11:
        /*0004*/ 	.word	index@(_ZN7cutlass13device_kernelIN5flash19enable_sm80_to_sm89INS1_16FlashAttnFwdSm80INS1_25CollectiveMainloopFwdSm80ILi8ELi2ELb0EN4cute5tupleIJNS5_1CILi128EEENS7_ILi64EEENS7_ILi192EEEEEELi192ENS_6half_tEfNS_4arch4Sm80ELb1ELb0ELb1ELb1ELb1ELb1ELb1ELb0EEENS1_21CollectiveEpilogueFwdINS6_IJS8_SA_S9_EEENS6_IJNS7_ILi1EEESI_SI_EEESC_SE_Li256ELb1ELb1ELb0ELb0EEENS1_19SingleTileSchedulerILb1ELb0ELb1ELi128EEEEEEEEEvNT_6ParamsE)
        /*0008*/ 	.word	0x00000004


	//----- nvinfo : EIATTR_FRAME_SIZE
	.align		4
.L_12:
        /*000c*/ 	.byte	0x04, 0x11
        /*000e*/ 	.short	(.L_14 - .L_13)
	.align		4
.L_13:
        /*0010*/ 	.word	index@(_ZN7cutlass13device_kernelIN5flash19enable_sm80_to_sm89INS1_16FlashAttnFwdSm80INS1_25CollectiveMainloopFwdSm80ILi8ELi2ELb0EN4cute5tupleIJNS5_1CILi128EEENS7_ILi64EEENS7_ILi192EEEEEELi192ENS_6half_tEfNS_4arch4Sm80ELb1ELb0ELb1ELb1ELb1ELb1ELb1ELb0EEENS1_21CollectiveEpilogueFwdINS6_IJS8_SA_S9_EEENS6_IJNS7_ILi1EEESI_SI_EEESC_SE_Li256ELb1ELb1ELb0ELb0EEENS1_19SingleTileSchedulerILb1ELb0ELb1ELi128EEEEEEEEEvNT_6ParamsE)
        /*0014*/ 	.word	0x00000000


	//----- nvinfo : EIATTR_REGCOUNT
	.align		4
.L_14:
        /*0018*/ 	.byte	0x04, 0x2f
        /*001a*/ 	.short	(.L_16 - .L_15)
	.align		4
.L_15:
        /*001c*/ 	.word	index@(_ZN7cutlass13device_kernelIN5flash19enable_sm80_to_sm89INS1_16FlashAttnFwdSm80INS1_25CollectiveMainloopFwdSm80ILi8ELi2ELb0EN4cute5tupleIJNS5_1CILi128EEENS7_ILi64EEENS7_ILi192EEEEEELi192ENS_6half_tEfNS_4arch4Sm80ELb1ELb0ELb1ELb1ELb1ELb0ELb1ELb0EEENS1_21CollectiveEpilogueFwdINS6_IJS8_SA_S9_EEENS6_IJNS7_ILi1EEESI_SI_EEESC_SE_Li256ELb1ELb1ELb0ELb0EEENS1_19SingleTileSchedulerILb1ELb0ELb1ELi128EEEEEEEEEvNT_6ParamsE)
        /*0020*/ 	.word	0x00000004


	//----- nvinfo : EIATTR_FRAME_SIZE
	.align		4
.L_16:
        /*0024*/ 	.byte	0x04, 0x11
        /*0026*/ 	.short	(.L_18 - .L_17)
	.align		4
.L_17:
        /*0028*/ 	.word	index@(_ZN7cutlass13device_kernelIN5flash19enable_sm80_to_sm89INS1_16FlashAttnFwdSm80INS1_25CollectiveMainloopFwdSm80ILi8ELi2ELb0EN4cute5tupleIJNS5_1CILi128EEENS7_ILi64EEENS7_ILi192EEEEEELi192ENS_6half_tEfNS_4arch4Sm80ELb1ELb0ELb1ELb1ELb1ELb0ELb1ELb0EEENS1_21CollectiveEpilogueFwdINS6_IJS8_SA_S9_EEENS6_IJNS7_ILi1EEESI_SI_EEESC_SE_Li256ELb1ELb1ELb0ELb0EEENS1_19SingleTileSchedulerILb1ELb0ELb1ELi128EEEEEEEEEvNT_6ParamsE)
        /*002c*/ 	.word	0x00000000


	//----- nvinfo : EIATTR_REGCOUNT
	.align		4
.L_18:
        /*0030*/ 	.byte	0x04, 0x2f
        /*0032*/ 	.short	(.L_20 - .L_19)
	.align		4
.L_19:
        /*0034*/ 	.word	index@(_ZN7cutlass13device_kernelIN5flash19enable_sm80_to_sm89INS1_16FlashAttnFwdSm80INS1_25CollectiveMainloopFwdSm80ILi8ELi2ELb0EN4cute5tupleIJNS5_1CILi128EEENS7_ILi64EEENS7_ILi192EEEEEELi192ENS_6half_tEfNS_4arch4Sm80ELb1ELb0ELb1ELb0ELb1ELb0ELb1ELb0EEENS1_21CollectiveEpilogueFwdINS6_IJS8_SA_S9_EEENS6_IJNS7_ILi1EEESI_SI_EEESC_SE_Li256ELb0ELb1ELb0ELb0EEENS1_30DynamicPersistentTileSchedulerILi256ELi256ELb0ELb1ELb0EEEEEEEEEvNT_6ParamsE)
        /*0038*/ 	.word	0x00000004


	//----- nvinfo : EIATTR_FRAME_SIZE
	.align		4
.L_20:
        /*003c*/ 	.byte	0x04, 0x11
        /*003e*/ 	.short	(.L_22 - .L_21)
	.align		4
.L_21:
        /*0040*/ 	.word	index@(_ZN7cutlass13device_kernelIN5flash19enable_sm80_to_sm89INS1_16FlashAttnFwdSm80INS1_25CollectiveMainloopFwdSm80ILi8ELi2ELb0EN4cute5tupleIJNS5_1CILi128EEENS7_ILi64EEENS7_ILi192EEEEEELi192ENS_6half_tEfNS_4arch4Sm80ELb1ELb0ELb1ELb0ELb1ELb0ELb1ELb0EEENS1_21CollectiveEpilogueFwdINS6_IJS8_SA_S9_EEENS6_IJNS7_ILi1EEESI_SI_EEESC_SE_Li256ELb0ELb1ELb0ELb0EEENS1_30DynamicPersistentTileSchedulerILi256ELi256ELb0ELb1ELb0EEEEEEEEEvNT_6ParamsE)
        /*0044*/ 	.word	0x00000000


	//----- nvinfo : EIATTR_REGCOUNT
	.align		4
.L_22:
        /*0048*/ 	.byte	0x04, 0x2f
        /*004a*/ 	.short	(.L_24 - .L_23)
	.align		4
.L_23:
        /*004c*/ 	.word	index@(_ZN7cutlass13device_kernelIN5flash19enable_sm80_to_sm89INS1_16FlashAttnFwdSm80INS1_25CollectiveMainloopFwdSm80ILi8ELi2ELb0EN4cute5tupleIJNS5_1CILi128EEENS7_ILi64EEENS7_ILi192EEEEEELi192ENS_6half_tEfNS_4arch4Sm80ELb0ELb1ELb1ELb1ELb1ELb1ELb1ELb0EEENS1_21CollectiveEpilogueFwdINS6_IJS8_SA_S9_EEENS6_IJNS7_ILi1EEESI_SI_EEESC_SE_Li256ELb1ELb1ELb0ELb0EEENS1_19SingleTileSchedulerILb1ELb0ELb1ELi128EEEEEEEEEvNT_6ParamsE)
        /*0050*/ 	.word	0x00000004


	//----- nvinfo : EIATTR_FRAME_SIZE
	.align		4
.L_24:
        /*0054*/ 	.byte	0x04, 0x11
        /*0056*/ 	.short	(.L_26 - .L_25)
	.align		4
.L_25:
        /*0058*/ 	.word	index@(_ZN7cutlass13device_kernelIN5flash19enable_sm80_to_sm89INS1_16FlashAttnFwdSm80INS1_25CollectiveMainloopFwdSm80ILi8ELi2ELb0EN4cute5tupleIJNS5_1CILi128EEENS7_ILi64EEENS7_ILi192EEEEEELi192ENS_6half_tEfNS_4arch4Sm80ELb0ELb1ELb1ELb1ELb1ELb1ELb1ELb0EEENS1_21CollectiveEpilogueFwdINS6_IJS8_SA_S9_EEENS6_IJNS7_ILi1EEESI_SI_EEESC_SE_Li256ELb1ELb1ELb0ELb0EEENS1_19SingleTileSchedulerILb1ELb0ELb1ELi128EEEEEEEEEvNT_6ParamsE)
        /*005c*/ 	.word	0x00000000


	//----- nvinfo : EIATTR_REGCOUNT
	.align		4
.L_26:
        /*0060*/ 	.byte	0x04, 0x2f
        /*0062*/ 	.short	(.L_28 - .L_27)
	.align		4
.L_27:
        /*0064*/ 	.word	index@(_ZN7cutlass13device_kernelIN5flash19enable_sm80_to_sm89INS1_16FlashAttnFwdSm80INS1_25CollectiveMainloopFwdSm80ILi8ELi2ELb0EN4cute5tupleIJNS5_1CILi128EEENS7_ILi64EEENS7_ILi192EEEEEELi192ENS_6half_tEfNS_4arch4Sm80ELb0ELb1ELb1ELb1ELb1ELb0ELb1ELb0EEENS1_21CollectiveEpilogueFwdINS6_IJS8_SA_S9_EEENS6_IJNS7_ILi1EEESI_SI_EEESC_SE_Li256ELb1ELb1ELb0ELb0EEENS1_19SingleTileSchedulerILb1ELb0ELb1ELi128EEEEEEEEEvNT_6ParamsE)
        /*0068*/ 	.word	0x00000004


	//----- nvinfo : EIATTR_FRAME_SIZE
	.align		4
.L_28:
        /*006c*/ 	.byte	0x04, 0x11
        /*006e*/ 	.short	(.L_30 - .L_29)
	.align		4
.L_29:
        /*0070*/ 	.word	index@(_ZN7cutlass13device_kernelIN5flash19enable_sm80_to_sm89INS1_16FlashAttnFwdSm80INS1_25CollectiveMainloopFwdSm80ILi8ELi2ELb0EN4cute5tupleIJNS5_1CILi128EEENS7_ILi64EEENS7_ILi192EEEEEELi192ENS_6half_tEfNS_4arch4Sm80ELb0ELb1ELb1ELb1ELb1ELb0ELb1ELb0EEENS1_21CollectiveEpilogueFwdINS6_IJS8_SA_S9_EEENS6_IJNS7_ILi1EEESI_SI_EEESC_SE_Li256ELb1ELb1ELb0ELb0EEENS1_19SingleTileSchedulerILb1ELb0ELb1ELi128EEEEEEEEEvNT_6ParamsE)
        /*0074*/ 	.word	0x00000000


	//----- nvinfo : EIATTR_REGCOUNT
	.align		4
.L_30:
        /*0078*/ 	.byte	0x04, 0x2f
        /*007a*/ 	.short	(.L_32 - .L_31)
	.align		4
.L_31:
        /*007c*/ 	.word	index@(_ZN7cutlass13device_kernelIN5flash19enable_sm80_to_sm89INS1_16FlashAttnFwdSm80INS1_25CollectiveMainloopFwdSm80ILi8ELi2ELb0EN4cute5tupleIJNS5_1CILi128EEENS7_ILi64EEENS7_ILi192EEEEEELi192ENS_6half_tEfNS_4arch4Sm80ELb0ELb1ELb1ELb0ELb1ELb0ELb1ELb0EEENS1_21CollectiveEpilogueFwdINS6_IJS8_SA_S9_EEENS6_IJNS7_ILi1EEESI_SI_EEESC_SE_Li256ELb0ELb1ELb0ELb0EEENS1_19SingleTileSchedulerILb0ELb0ELb1ELi128EEEEEEEEEvNT_6ParamsE)
        /*0080*/ 	.word	0x00000004


	//----- nvinfo : EIATTR_FRAME_SIZE
	.align		4
.L_32:
        /*0084*/ 	.byte	0x04, 0x11
        /*0086*/ 	.short	(.L_34 - .L_33)
	.align		4
.L_33:
        /*0088*/ 	.word	index@(_ZN7cutlass13device_kernelIN5flash19enable_sm80_to_sm89INS1_16FlashAttnFwdSm80INS1_25CollectiveMainloopFwdSm80ILi8ELi2ELb0EN4cute5tupleIJNS5_1CILi128EEENS7_ILi64EEENS7_ILi192EEEEEELi192ENS_6half_tEfNS_4arch4Sm80ELb0ELb1ELb1ELb0ELb1ELb0ELb1ELb0EEENS1_21CollectiveEpilogueFwdINS6_IJS8_SA_S9_EEENS6_IJNS7_ILi1EEESI_SI_EEESC_SE_Li256ELb0ELb1ELb0ELb0EEENS1_19SingleTileSchedulerILb0ELb0ELb1ELi128EEEEEEEEEvNT_6ParamsE)
        /*008c*/ 	.word	0x00000000


	//----- nvinfo : EIATTR_REGCOUNT
	.align		4
.L_34:
        /*0090*/ 	.byte	0x04, 0x2f
        /*0092*/ 	.short	(.L_36 - .L_35)
	.align		4
.L_35:
        /*0094*/ 	.word	index@(_ZN7cutlass13device_kernelIN5flash19enable_sm80_to_sm89INS1_16FlashAttnFwdSm80INS1_25CollectiveMainloopFwdSm80ILi8ELi2ELb0EN4cute5tupleIJNS5_1CILi128EEENS7_ILi64EEENS7_ILi192EEEEEELi192ENS_6half_tEfNS_4arch4Sm80ELb0ELb0ELb1ELb1ELb1ELb1ELb1ELb0EEENS1_21CollectiveEpilogueFwdINS6_IJS8_SA_S9_EEENS6_IJNS7_ILi1EEESI_SI_EEESC_SE_Li256ELb1ELb1ELb0ELb0EEENS1_19SingleTileSchedulerILb1ELb0ELb1ELi128EEEEEEEEEvNT_6ParamsE)
        /*0098*/ 	.word	0x00000004


	//----- nvinfo : EIATTR_FRAME_SIZE
	.align		4
.L_36:
        /*009c*/ 	.byte	0x04, 0x11
        /*009e*/ 	.short	(.L_38 - .L_37)
	.align		4
.L_37:
        /*00a0*/ 	.word	index@(_ZN7cutlass13device_kernelIN5flash19enable_sm80_to_sm89INS1_16FlashAttnFwdSm80INS1_25CollectiveMainloopFwdSm80ILi8ELi2ELb0EN4cute5tupleIJNS5_1CILi128EEENS7_ILi64EEENS7_ILi192EEEEEELi192ENS_6half_tEfNS_4arch4Sm80ELb0ELb0ELb1ELb1ELb1ELb1ELb1ELb0EEENS1_21CollectiveEpilogueFwdINS6_IJS8_SA_S9_EEENS6_IJNS7_ILi1EEESI_SI_EEESC_SE_Li256ELb1ELb1ELb0ELb0EEENS1_19SingleTileSchedulerILb1ELb0ELb1ELi128EEEEEEEEEvNT_6ParamsE)
        /*00a4*/ 	.word	0x00000000


	//----- nvinfo : EIATTR_REGCOUNT
	.align		4
.L_38:
        /*00a8*/ 	.byte	0x04, 0x2f
        /*00aa*/ 	.short	(.L_40 - .L_39)
	.align		4
.L_39:
        /*00ac*/ 	.word	index@(_ZN7cutlass13device_kernelIN5flash19enable_sm80_to_sm89INS1_16FlashAttnFwdSm80INS1_25CollectiveMainloopFwdSm80ILi8ELi2ELb0EN4cute5tupleIJNS5_1CILi128EEENS7_ILi64EEENS7_ILi192EEEEEELi192ENS_6half_tEfNS_4arch4Sm80ELb0ELb0ELb1ELb1ELb1ELb0ELb1ELb0EEENS1_21CollectiveEpilogueFwdINS6_IJS8_SA_S9_EEENS6_IJNS7_ILi1EEESI_SI_EEESC_SE_Li256ELb1ELb1ELb0ELb0EEENS1_19SingleTileSchedulerILb1ELb0ELb1ELi128EEEEEEEEEvNT_6ParamsE)
        /*00b0*/ 	.word	0x00000004


	//----- nvinfo : EIATTR_FRAME_SIZE
	.align		4
.L_40:
        /*00b4*/ 	.byte	0x04, 0x11
        /*00b6*/ 	.short	(.L_42 - .L_41)
	.align		4
.L_41:
        /*00b8*/ 	.word	index@(_ZN7cutlass13device_kernelIN5flash19enable_sm80_to_sm89INS1_16FlashAttnFwdSm80INS1_25CollectiveMainloopFwdSm80ILi8ELi2ELb0EN4cute5tupleIJNS5_1CILi128EEENS7_ILi64EEENS7_ILi192EEEEEELi192ENS_6half_tEfNS_4arch4Sm80ELb0ELb0ELb1ELb1ELb1ELb0ELb1ELb0EEENS1_21CollectiveEpilogueFwdINS6_IJS8_SA_S9_EEENS6_IJNS7_ILi1EEESI_SI_EEESC_SE_Li256ELb1ELb1ELb0ELb0EEENS1_19SingleTileSchedulerILb1ELb0ELb1ELi128EEEEEEEEEvNT_6ParamsE)
        /*00bc*/ 	.word	0x00000000


	//----- nvinfo : EIATTR_REGCOUNT
	.align		4
.L_42:
        /*00c0*/ 	.byte	0x04, 0x2f
        /*00c2*/ 	.short	(.L_44 - .L_43)
	.align		4
.L_43:
        /*00c4*/ 	.word	index@(_ZN7cutlass13device_kernelIN5flash19enable_sm80_to_sm89INS1_16FlashAttnFwdSm80INS1_25CollectiveMainloopFwdSm80ILi8ELi2ELb0EN4cute5tupleIJNS5_1CILi128EEENS7_ILi64EEENS7_ILi192EEEEEELi192ENS_6half_tEfNS_4arch4Sm80ELb0ELb0ELb1ELb0ELb1ELb0ELb1ELb0EEENS1_21CollectiveEpilogueFwdINS6_IJS8_SA_S9_EEENS6_IJNS7_ILi1EEESI_SI_EEESC_SE_Li256ELb0ELb1ELb0ELb0EEENS1_19SingleTileSchedulerILb0ELb0ELb1ELi128EEEEEEEEEvNT_6ParamsE)
        /*00c8*/ 	.word	0x00000004


	//----- nvinfo : EIATTR_FRAME_SIZE
	.align		4
.L_44:
        /*00cc*/ 	.byte	0x04, 0x11
        /*00ce*/ 	.short	(.L_46 - .L_45)
	.align		4
.L_45:
        /*00d0*/ 	.word	index@(_ZN7cutlass13device_kernelIN5flash19enable_sm80_to_sm89INS1_16FlashAttnFwdSm80INS1_25CollectiveMainloopFwdSm80ILi8ELi2ELb0EN4cute5tupleIJNS5_1CILi128EEENS7_ILi64EEENS7_ILi192EEEEEELi192ENS_6half_tEfNS_4arch4Sm80ELb0ELb0ELb1ELb0ELb1ELb0ELb1ELb0EEENS1_21CollectiveEpilogueFwdINS6_IJS8_SA_S9_EEENS6_IJNS7_ILi1EEESI_SI_EEESC_SE_Li256ELb0ELb1ELb0ELb0EEENS1_19SingleTileSchedulerILb0ELb0ELb1ELi128EEEEEEEEEvNT_6ParamsE)
        /*00d4*/ 	.word	0x00000000


	//----- nvinfo : EIATTR_REGCOUNT
	.align		4
.L_46:
        /*00d8*/ 	.byte	0x04, 0x2f
        /*00da*/ 	.short	(.L_48 - .L_47)
	.align		4
.L_47:
        /*00dc*/ 	.word	index@(_ZN7cutlass13device_kernelIN5flash19enable_sm80_to_sm89INS1_16FlashAttnFwdSm80INS1_25CollectiveMainloopFwdSm80ILi8ELi1ELb0EN4cute5tupleIJNS5_1CILi128EEENS7_ILi64EEENS7_ILi192EEEEEELi192ENS_6half_tEfNS_4arch4Sm80ELb1ELb0ELb1ELb1ELb1ELb1ELb1ELb0EEENS1_21CollectiveEpilogueFwdINS6_IJS8_SA_S9_EEENS6_IJNS7_ILi1EEESI_SI_EEESC_SE_Li256ELb1ELb1ELb0ELb0EEENS1_19SingleTileSchedulerILb1ELb0ELb1ELi128EEEEEEEEEvNT_6ParamsE)
        /*00e0*/ 	.word	0x00000004


	//----- nvinfo : EIATTR_FRAME_SIZE
	.align		4
.L_48:
        /*00e4*/ 	.byte	0x04, 0x11
        /*00e6*/ 	.short	(.L_50 - .L_49)
	.align		4
.L_49:
        /*00e8*/ 	.word	index@(_ZN7cutlass13device_kernelIN5flash19enable_sm80_to_sm89INS1_16FlashAttnFwdSm80INS1_25CollectiveMainloopFwdSm80ILi8ELi1ELb0EN4cute5tupleIJNS5_1CILi128EEENS7_ILi64EEENS7_ILi192EEEEEELi192ENS_6half_tEfNS_4arch4Sm80ELb1ELb0ELb1ELb1ELb1ELb1ELb1ELb0EEENS1_21CollectiveEpilogueFwdINS6_IJS8_SA_S9_EEENS6_IJNS7_ILi1EEESI_SI_EEESC_SE_Li256ELb1ELb1ELb0ELb0EEENS1_19SingleTileSchedulerILb1ELb0ELb1ELi128EEEEEEEEEvNT_6ParamsE)
        /*00ec*/ 	.word	0x00000000


	//----- nvinfo : EIATTR_REGCOUNT
	.align		4
.L_50:
        /*00f0*/ 	.byte	0x04, 0x2f
        /*00f2*/ 	.short	(.L_52 - .L_51)
	.align		4
.L_51:
        /*00f4*/ 	.word	index@(_ZN7cutlass13device_kernelIN5flash19enable_sm80_to_sm89INS1_16FlashAttnFwdSm80INS1_25CollectiveMainloopFwdSm80ILi8ELi1ELb0EN4cute5tupleIJNS5_1CILi128EEENS7_ILi64EEENS7_ILi192EEEEEELi192ENS_6half_tEfNS_4arch4Sm80ELb1ELb0ELb1ELb1ELb1ELb0ELb1ELb0EEENS1_21CollectiveEpilogueFwdINS6_IJS8_SA_S9_EEENS6_IJNS7_ILi1EEESI_SI_EEESC_SE_Li256ELb1ELb1ELb0ELb0EEENS1_19SingleTileSchedulerILb1ELb0ELb1ELi128EEEEEEEEEvNT_6ParamsE)
        /*00f8*/ 	.word	0x00000004


	//----- nvinfo : EIATTR_FRAME_SIZE
	.align		4
.L_52:
        /*00fc*/ 	.byte	0x04, 0x11
        /*00fe*/ 	.short	(.L_54 - .L_53)
	.align		4
.L_53:
        /*0100*/ 	.word	index@(_ZN7cutlass13device_kernelIN5flash19enable_sm80_to_sm89INS1_16FlashAttnFwdSm80INS1_25CollectiveMainloopFwdSm80ILi8ELi1ELb0EN4cute5tupleIJNS5_1CILi128EEENS7_ILi64EEENS7_ILi192EEEEEELi192ENS_6half_tEfNS_4arch4Sm80ELb1ELb0ELb1ELb1ELb1ELb0ELb1ELb0EEENS1_21CollectiveEpilogueFwdINS6_IJS8_SA_S9_EEENS6_IJNS7_ILi1EEESI_SI_EEESC_SE_Li256ELb1ELb1ELb0ELb0EEENS1_19SingleTileSchedulerILb1ELb0ELb1ELi128EEEEEEEEEvNT_6ParamsE)
        /*0104*/ 	.word	0x00000000


	//----- nvinfo : EIATTR_REGCOUNT
	.align		4
.L_54:
        /*0108*/ 	.byte	0x04, 0x2f
        /*010a*/ 	.short	(.L_56 - .L_55)
	.align		4
.L_55:
        /*010c*/ 	.word	index@(_ZN7cutlass13device_kernelIN5flash19enable_sm80_to_sm89INS1_16FlashAttnFwdSm80INS1_25CollectiveMainloopFwdSm80ILi8ELi1ELb0EN4cute5tupleIJNS5_1CILi128EEENS7_ILi64EEENS7_ILi192EEEEEELi192ENS_6half_tEfNS_4arch4Sm80ELb1ELb0ELb1ELb0ELb1ELb0ELb1ELb0EEENS1_21CollectiveEpilogueFwdINS6_IJS8_SA_S9_EEENS6_IJNS7_ILi1EEESI_SI_EEESC_SE_Li256ELb0ELb1ELb0ELb0EEENS1_30DynamicPersistentTileSchedulerILi256ELi256ELb0ELb1ELb0EEEEEEEEEvNT_6ParamsE)
        /*0110*/ 	.word	0x00000004


	//----- nvinfo : EIATTR_FRAME_SIZE
	.align		4
.L_56:
        /*0114*/ 	.byte	0x04, 0x11
        /*0116*/ 	.short	(.L_58 - .L_57)
	.align		4
.L_57:
        /*0118*/ 	.word	index@(_ZN7cutlass13device_kernelIN5flash19enable_sm80_to_sm89INS1_16FlashAttnFwdSm80INS1_25CollectiveMainloopFwdSm80ILi8ELi1ELb0EN4cute5tupleIJNS5_1CILi128EEENS7_ILi64EEENS7_ILi192EEEEEELi192ENS_6half_tEfNS_4arch4Sm80ELb1ELb0ELb1ELb0ELb1ELb0ELb1ELb0EEENS1_21CollectiveEpilogueFwdINS6_IJS8_SA_S9_EEENS6_IJNS7_ILi1EEESI_SI_EEESC_SE_Li256ELb0ELb1ELb0ELb0EEENS1_30DynamicPersistentTileSchedulerILi256ELi256ELb0ELb1ELb0EEEEEEEEEvNT_6ParamsE)
        /*011c*/ 	.word	0x00000000


	//----- nvinfo : EIATTR_REGCOUNT
	.align		4
.L_58:
        /*0120*/ 	.byte	0x04, 0x2f
        /*0122*/ 	.short	(.L_60 - .L_59)
	.align		4
.L_59:
        /*0124*/ 	.word	index@(_ZN7cutlass13device_kernelIN5flash19enable_sm80_to_sm89INS1_16FlashAttnFwdSm80INS1_25CollectiveMainloopFwdSm80ILi8ELi1ELb0EN4cute5tupleIJNS5_1CILi128EEENS7_ILi64EEENS7_ILi192EEEEEELi192ENS_6half_tEfNS_4arch4Sm80ELb0ELb1ELb1ELb1ELb1ELb1ELb1ELb0EEENS1_21CollectiveEpilogueFwdINS6_IJS8_SA_S9_EEENS6_IJNS7_ILi1EEESI_SI_EEESC_SE_Li256ELb1ELb1ELb0ELb0EEENS1_19SingleTileSchedulerILb1ELb0ELb1ELi128EEEEEEEEEvNT_6ParamsE)
        /*0128*/ 	.word	0x00000004


	//----- nvinfo : EIATTR_FRAME_SIZE
	.align		4
.L_60:
        /*012c*/ 	.byte	0x04, 0x11
        /*012e*/ 	.short	(.L_62 - .L_61)
	.align		4
.L_61:
        /*0130*/ 	.word	index@(_ZN7cutlass13device_kernelIN5flash19enable_sm80_to_sm89INS1_16FlashAttnFwdSm80INS1_25CollectiveMainloopFwdSm80ILi8ELi1ELb0EN4cute5tupleIJNS5_1CILi128EEENS7_ILi64EEENS7_ILi192EEEEEELi192ENS_6half_tEfNS_4arch4Sm80ELb0ELb1ELb1ELb1ELb1ELb1ELb1ELb0EEENS1_21CollectiveEpilogueFwdINS6_IJS8_SA_S9_EEENS6_IJNS7_ILi1EEESI_SI_EEESC_SE_Li256ELb1ELb1ELb0ELb0EEENS1_19SingleTileSchedulerILb1ELb0ELb1ELi128EEEEEEEEEvNT_6ParamsE)
        /*0134*/ 	.word	0x00000000


	//----- nvinfo : EIATTR_REGCOUNT
	.align		4
.L_62:
        /*0138*/ 	.byte	0x04, 0x2f
        /*013a*/ 	.short	(.L_64 - .L_63)
	.align		4
.L_63:
        /*013c*/ 	.word	index@(_ZN7cutlass13device_kernelIN5flash19enable_sm80_to_sm89INS1_16FlashAttnFwdSm80INS1_25CollectiveMainloopFwdSm80ILi8ELi1ELb0EN4cute5tupleIJNS5_1CILi128EEENS7_ILi64EEENS7_ILi192EEEEEELi192ENS_6half_tEfNS_4arch4Sm80ELb0ELb1ELb1ELb1ELb1ELb0ELb1ELb0EEENS1_21CollectiveEpilogueFwdINS6_IJS8_SA_S9_EEENS6_IJNS7_ILi1EEESI_SI_EEESC_SE_Li256ELb1ELb1ELb0ELb0EEENS1_19SingleTileSchedulerILb1ELb0ELb1ELi128EEEEEEEEEvNT_6ParamsE)
        /*0140*/ 	.word	0x00000004


	//----- nvinfo : EIATTR_FRAME_SIZE
	.align		4
.L_64:
        /*0144*/ 	.byte	0x04, 0x11
        /*0146*/ 	.short	(.L_66 - .L_65)
	.align		4
.L_65:
        /*0148*/ 	.word	index@(_ZN7cutlass13device_kernelIN5flash19enable_sm80_to_sm89INS1_16FlashAttnFwdSm80INS1_25CollectiveMainloopFwdSm80ILi8ELi1ELb0EN4cute5tupleIJNS5_1CILi128EEENS7_ILi64EEENS7_ILi192EEEEEELi192ENS_6half_tEfNS_4arch4Sm80ELb0ELb1ELb1ELb1ELb1ELb0ELb1ELb0EEENS1_21CollectiveEpilogueFwdINS6_IJS8_SA_S9_EEENS6_IJNS7_ILi1EEESI_SI_EEESC_SE_Li256ELb1ELb1ELb0ELb0EEENS1_19SingleTileSchedulerILb1ELb0ELb1ELi128EEEEEEEEEvNT_6ParamsE)
        /*014c*/ 	.word	0x00000000


	//----- nvinfo : EIATTR_REGCOUNT
	.align		4
.L_66:
        /*0150*/ 	.byte	0x04, 0x2f
        /*0152*/ 	.short	(.L_68 - .L_67)
	.align		4
.L_67:
        /*0154*/ 	.word	index@(_ZN7cutlass13device_kernelIN5flash19enable_sm80_to_sm89INS1_16FlashAttnFwdSm80INS1_25CollectiveMainloopFwdSm80ILi8ELi1ELb0EN4cute5tupleIJNS5_1CILi128EEENS7_ILi64EEENS7_ILi192EEEEEELi192ENS_6half_tEfNS_4arch4Sm80ELb0ELb1ELb1ELb0ELb1ELb0ELb1ELb0EEENS1_21CollectiveEpilogueFwdINS6_IJS8_SA_S9_EEENS6_IJNS7_ILi1EEESI_SI_EEESC_SE_Li256ELb0ELb1ELb0ELb0EEENS1_19SingleTileSchedulerILb0ELb0ELb1ELi128EEEEEEEEEvNT_6ParamsE)
        /*0158*/ 	.word	0x00000004


	//----- nvinfo : EIATTR_FRAME_SIZE
	.align		4
.L_68:
        /*015c*/ 	.byte	0x04, 0x11
        /*015e*/ 	.short	(.L_70 - .L_69)
	.align		4
.L_69:
        /*0160*/ 	.word	index@(_ZN7cutlass13device_kernelIN5flash19enable_sm80_to_sm89INS1_16FlashAttnFwdSm80INS1_25CollectiveMainloopFwdSm80ILi8ELi1ELb0EN4cute5tupleIJNS5_1CILi128EEENS7_ILi64EEENS7_ILi192EEEEEELi192ENS_6half_tEfNS_4arch4Sm80ELb0ELb1ELb1ELb0ELb1ELb0ELb1ELb0EEENS1_21CollectiveEpilogueFwdINS6_IJS8_SA_S9_EEENS6_IJNS7_ILi1EEESI_SI_EEESC_SE_Li256ELb0ELb1ELb0ELb0EEENS1_19SingleTileSchedulerILb0ELb0ELb1ELi128EEEEEEEEEvNT_6ParamsE)
        /*0164*/ 	.word	0x00000000


	//----- nvinfo : EIATTR_REGCOUNT
	.align		4
.L_70:
        /*0168*/ 	.byte	0x04, 0x2f
        /*016a*/ 	.short	(.L_72 - .L_71)
	.align		4
.L_71:
        /*016c*/ 	.word	index@(_ZN7cutlass13device_kernelIN5flash19enable_sm80_to_sm89INS1_16FlashAttnFwdSm80INS1_25CollectiveMainloopFwdSm80ILi8ELi1ELb0EN4cute5tupleIJNS5_1CILi128EEENS7_ILi64EEENS7_ILi192EEEEEELi192ENS_6half_tEfNS_4arch4Sm80ELb0ELb0ELb1ELb1ELb1ELb1ELb1ELb0EEENS1_21CollectiveEpilogueFwdINS6_IJS8_SA_S9_EEENS6_IJNS7_ILi1EEESI_SI_EEESC_SE_Li256ELb1ELb1ELb0ELb0EEENS1_19SingleTileSchedulerILb1ELb0ELb1ELi128EEEEEEEEEvNT_6ParamsE)
        /*0170*/ 	.word	0x00000004


	//----- nvinfo : EIATTR_FRAME_SIZE
	.align		4
.L_72:
        /*0174*/ 	.byte	0x04, 0x11
        /*0176*/ 	.short	(.L_74 - .L_73)
	.align		4
.L_73:
        /*0178*/ 	.word	index@(_ZN7cutlass13device_kernelIN5flash19enable_sm80_to_sm89INS1_16FlashAttnFwdSm80INS1_25CollectiveMainloopFwdSm80ILi8ELi1ELb0EN4cute5tupleIJNS5_1CILi128EEENS7_ILi64EEENS7_ILi192EEEEEELi192ENS_6half_tEfNS_4arch4Sm80ELb0ELb0ELb1ELb1ELb1ELb1ELb1ELb0EEENS1_21CollectiveEpilogueFwdINS6_IJS8_SA_S9_EEENS6_IJNS7_ILi1EEESI_SI_EEESC_SE_Li256ELb1ELb1ELb0ELb0EEENS1_19SingleTileSchedulerILb1ELb0ELb1ELi128EEEEEEEEEvNT_6ParamsE)
        /*017c*/ 	.word	0x00000000


	//----- nvinfo : EIATTR_REGCOUNT
	.align		4
.L_74:
        /*0180*/ 	.byte	0x04, 0x2f
        /*0182*/ 	.short	(.L_76 - .L_75)
	.align		4
.L_75:
        /*0184*/ 	.word	index@(_ZN7cutlass13device_kernelIN5flash19enable_sm80_to_sm89INS1_16FlashAttnFwdSm80INS1_25CollectiveMainloopFwdSm80ILi8ELi1ELb0EN4cute5tupleIJNS5_1CILi128EEENS7_ILi64EEENS7_ILi192EEEEEELi192ENS_6half_tEfNS_4arch4Sm80ELb0ELb0ELb1ELb1ELb1ELb0ELb1ELb0EEENS1_21CollectiveEpilogueFwdINS6_IJS8_SA_S9_EEENS6_IJNS7_ILi1EEESI_SI_EEESC_SE_Li256ELb1ELb1ELb0ELb0EEENS1_19SingleTileSchedulerILb1ELb0ELb1ELi128EEEEEEEEEvNT_6ParamsE)
        /*0188*/ 	.word	0x00000004


	//----- nvinfo : EIATTR_FRAME_SIZE
	.align		4
.L_76:
        /*018c*/ 	.byte	0x04, 0x11
        /*018e*/ 	.short	(.L_78 - .L_77)
	.align		4
.L_77:
        /*0190*/ 	.word	index@(_ZN7cutlass13device_kernelIN5flash19enable_sm80_to_sm89INS1_16FlashAttnFwdSm80INS1_25CollectiveMainloopFwdSm80ILi8ELi1ELb0EN4cute5tupleIJNS5_1CILi128EEENS7_ILi64EEENS7_ILi192EEEEEELi192ENS_6half_tEfNS_4arch4Sm80ELb0ELb0ELb1ELb1ELb1ELb0ELb1ELb0EEENS1_21CollectiveEpilogueFwdINS6_IJS8_SA_S9_EEENS6_IJNS7_ILi1EEESI_SI_EEESC_SE_Li256ELb1ELb1ELb0ELb0EEENS1_19SingleTileSchedulerILb1ELb0ELb1ELi128EEEEEEEEEvNT_6ParamsE)
        /*0194*/ 	.word	0x00000000


	//----- nvinfo : EIATTR_REGCOUNT
	.align		4
.L_78:
        /*0198*/ 	.byte	0x04, 0x2f
        /*019a*/ 	.short	(.L_80 - .L_79)
	.align		4
.L_79:
        /*019c*/ 	.word	index@(_ZN7cutlass13device_kernelIN5flash19enable_sm80_to_sm89INS1_16FlashAttnFwdSm80INS1_25CollectiveMainloopFwdSm80ILi8ELi1ELb0EN4cute5tupleIJNS5_1CILi128EEENS7_ILi64EEENS7_ILi192EEEEEELi192ENS_6half_tEfNS_4arch4Sm80ELb0ELb0ELb1ELb0ELb1ELb0ELb1ELb0EEENS1_21CollectiveEpilogueFwdINS6_IJS8_SA_S9_EEENS6_IJNS7_ILi1EEESI_SI_EEESC_SE_Li256ELb0ELb1ELb0ELb0EEENS1_19SingleTileSchedulerILb0ELb0ELb1ELi128EEEEEEEEEvNT_6ParamsE)
        /*01a0*/ 	.word	0x00000004


	//----- nvinfo : EIATTR_FRAME_SIZE
	.align		4
.L_80:
        /*01a4*/ 	.byte	0x04, 0x11
        /*01a6*/ 	.short	(.L_82 - .L_81)
	.align		4
.L_81:
        /*01a8*/ 	.word	index@(_ZN7cutlass13device_kernelIN5flash19enable_sm80_to_sm89INS1_16FlashAttnFwdSm80INS1_25CollectiveMainloopFwdSm80ILi8ELi1ELb0EN4cute5tupleIJNS5_1CILi128EEENS7_ILi64EEENS7_ILi192EEEEEELi192ENS_6half_tEfNS_4arch4Sm80ELb0ELb0ELb1ELb0ELb1ELb0ELb1ELb0EEENS1_21CollectiveEpilogueFwdINS6_IJS8_SA_S9_EEENS6_IJNS7_ILi1EEESI_SI_EEESC_SE_Li256ELb0ELb1ELb0ELb0EEENS1_19SingleTileSchedulerILb0ELb0ELb1ELi128EEEEEEEEEvNT_6ParamsE)
        /*01ac*/ 	.word	0x00000000


	//----- nvinfo : EIATTR_MIN_STACK_SIZE
	.align		4
.L_82:
        /*01b0*/ 	.byte	0x04, 0x12
        /*01b2*/ 	.short	(.L_84 - .L_83)
	.align		4
.L_83:
        /*01b4*/ 	.word	index@(_ZN7cutlass13device_kernelIN5flash19enable_sm80_to_sm89INS1_16FlashAttnFwdSm80INS1_25CollectiveMainloopFwdSm80ILi8ELi1ELb0EN4cute5tupleIJNS5_1CILi128EEENS7_ILi64EEENS7_ILi192EEEEEELi192ENS_6half_tEfNS_4arch4Sm80ELb0ELb0ELb1ELb0ELb1ELb0ELb1ELb0EEENS1_21CollectiveEpilogueFwdINS6_IJS8_SA_S9_EEENS6_IJNS7_ILi1EEESI_SI_EEESC_SE_Li256ELb0ELb1ELb0ELb0EEENS1_19SingleTileSchedulerILb0ELb0ELb1ELi128EEEEEEEEEvNT_6ParamsE)
        /*01b8*/ 	.word	0x00000000


	//----- nvinfo : EIATTR_MIN_STACK_SIZE
	.align		4
.L_84:
        /*01bc*/ 	.byte	0x04, 0x12
        /*01be*/ 	.short	(.L_86 - .L_85)
	.align		4
.L_85:
        /*01c0*/ 	.word	index@(_ZN7cutlass13device_kernelIN5flash19enable_sm80_to_sm89INS1_16FlashAttnFwdSm80INS1_25CollectiveMainloopFwdSm80ILi8ELi1ELb0EN4cute5tupleIJNS5_1CILi128EEENS7_ILi64EEENS7_ILi192EEEEEELi192ENS_6half_tEfNS_4arch4Sm80ELb0ELb0ELb1ELb1ELb1ELb0ELb1ELb0EEENS1_21CollectiveEpilogueFwdINS6_IJS8_SA_S9_EEENS6_IJNS7_ILi1EEESI_SI_EEESC_SE_Li256ELb1ELb1ELb0ELb0EEENS1_19SingleTileSchedulerILb1ELb0ELb1ELi128EEEEEEEEEvNT_6ParamsE)
        /*01c4*/ 	.word	0x00000000


	//----- nvinfo : EIATTR_MIN_STACK_SIZE
	.align		4
.L_86:
        /*01c8*/ 	.byte	0x04, 0x12
        /*01ca*/ 	.short	(.L_88 - .L_87)
	.align		4
.L_87:
        /*01cc*/ 	.word	index@(_ZN7cutlass13device_kernelIN5flash19enable_sm80_to_sm89INS1_16FlashAttnFwdSm80INS1_25CollectiveMainloopFwdSm80ILi8ELi1ELb0EN4cute5tupleIJNS5_1CILi128EEENS7_ILi64EEENS7_ILi192EEEEEELi192ENS_6half_tEfNS_4arch4Sm80ELb0ELb0ELb1ELb1ELb1ELb1ELb1ELb0EEENS1_21CollectiveEpilogueFwdINS6_IJS8_SA_S9_EEENS6_IJNS7_ILi1EEESI_SI_EEESC_SE_Li256ELb1ELb1ELb0ELb0EEENS1_19SingleTileSchedulerILb1ELb0ELb1ELi128EEEEEEEEEvNT_6ParamsE)
        /*01d0*/ 	.word	0x00000000


	//----- nvinfo : EIATTR_MIN_STACK_SIZE
	.align		4
.L_88:
        /*01d4*/ 	.byte	0x04, 0x12
        /*01d6*/ 	.short	(.L_90 - .L_89)
	.align		4
.L_89:
        /*01d8*/ 	.word	index@(_ZN7cutlass13device_kernelIN5flash19enable_sm80_to_sm89INS1_16FlashAttnFwdSm80INS1_25CollectiveMainloopFwdSm80ILi8ELi1ELb0EN4cute5tupleIJNS5_1CILi128EEENS7_ILi64EEENS7_ILi192EEEEEELi192ENS_6half_tEfNS_4arch4Sm80ELb0ELb1ELb1ELb0ELb1ELb0ELb1ELb0EEENS1_21CollectiveEpilogueFwdINS6_IJS8_SA_S9_EEENS6_IJNS7_ILi1EEESI_SI_EEESC_SE_Li256ELb0ELb1ELb0ELb0EEENS1_19SingleTileSchedulerILb0ELb0ELb1ELi128EEEEEEEEEvNT_6ParamsE)
        /*01dc*/ 	.word	0x00000000


	//----- nvinfo : EIATTR_MIN_STACK_SIZE
	.align		4
.L_90:
        /*01e0*/ 	.byte	0x04, 0x12
        /*01e2*/ 	.short	(.L_92 - .L_91)
	.align		4
.L_91:
        /*01e4*/ 	.word	index@(_ZN7cutlass13device_kernelIN5flash19enable_sm80_to_sm89INS1_16FlashAttnFwdSm80INS1_25CollectiveMainloopFwdSm80ILi8ELi1ELb0EN4cute5tupleIJNS5_1CILi128EEENS7_ILi64EEENS7_ILi192EEEEEELi192ENS_6half_tEfNS_4arch4Sm80ELb0ELb1ELb1ELb1ELb1ELb0ELb1ELb0EEENS1_21CollectiveEpilogueFwdINS6_IJS8_SA_S9_EEENS6_IJNS7_ILi1EEESI_SI_EEESC_SE_Li256ELb1ELb1ELb0ELb0EEENS1_19SingleTileSchedulerILb1ELb0ELb1ELi128EEEEEEEEEvNT_6ParamsE)
        /*01e8*/ 	.word	0x00000000


	//----- nvinfo : EIATTR_MIN_STACK_SIZE
	.align		4
.L_92:
        /*01ec*/ 	.byte	0x04, 0x12
        /*01ee*/ 	.short	(.L_94 - .L_93)
	.align		4
.L_93:
        /*01f0*/ 	.word	index@(_ZN7cutlass13device_kernelIN5flash19enable_sm80_to_sm89INS1_16FlashAttnFwdSm80INS1_25CollectiveMainloopFwdSm80ILi8ELi1ELb0EN4cute5tupleIJNS5_1CILi128EEENS7_ILi64EEENS7_ILi192EEEEEELi192ENS_6half_tEfNS_4arch4Sm80ELb0ELb1ELb1ELb1ELb1ELb1ELb1ELb0EEENS1_21CollectiveEpilogueFwdINS6_IJS8_SA_S9_EEENS6_IJNS7_ILi1EEESI_SI_EEESC_SE_Li256ELb1ELb1ELb0ELb0EEENS1_19SingleTileSchedulerILb1ELb0ELb1ELi128EEEEEEEEEvNT_6ParamsE)
        /*01f4*/ 	.word	0x00000000


	//----- nvinfo : EIATTR_MIN_STACK_SIZE
	.align		4
.L_94:
        /*01f8*/ 	.byte	0x04, 0x12
        /*01fa*/ 	.short	(.L_96 - .L_95)
	.align		4
.L_95:
        /*01fc*/ 	.word	index@(_ZN7cutlass13device_kernelIN5flash19enable_sm80_to_sm89INS1_16FlashAttnFwdSm80INS1_25CollectiveMainloopFwdSm80ILi8ELi1ELb0EN4cute5tupleIJNS5_1CILi128EEENS7_ILi64EEENS7_ILi192EEEEEELi192ENS_6half_tEfNS_4arch4Sm80ELb1ELb0ELb1ELb0ELb1ELb0ELb1ELb0EEENS1_21CollectiveEpilogueFwdINS6_IJS8_SA_S9_EEENS6_IJNS7_ILi1EEESI_SI_EEESC_SE_Li256ELb0ELb1ELb0ELb0EEENS1_30DynamicPersistentTileSchedulerILi256ELi256ELb0ELb1ELb0EEEEEEEEEvNT_6ParamsE)
        /*0200*/ 	.word	0x00000000


	//----- nvinfo : EIATTR_MIN_STACK_SIZE
	.align		4
.L_96:
        /*0204*/ 	.byte	0x04, 0x12
        /*0206*/ 	.short	(.L_98 - .L_97)
	.align		4
.L_97:
        /*0208*/ 	.word	index@(_ZN7cutlass13device_kernelIN5flash19enable_sm80_to_sm89INS1_16FlashAttnFwdSm80INS1_25CollectiveMainloopFwdSm80ILi8ELi1ELb0EN4cute5tupleIJNS5_1CILi128EEENS7_ILi64EEENS7_ILi192EEEEEELi192ENS_6half_tEfNS_4arch4Sm80ELb1ELb0ELb1ELb1ELb1ELb0ELb1ELb0EEENS1_21CollectiveEpilogueFwdINS6_IJS8_SA_S9_EEENS6_IJNS7_ILi1EEESI_SI_EEESC_SE_Li256ELb1ELb1ELb0ELb0EEENS1_19SingleTileSchedulerILb1ELb0ELb1ELi128EEEEEEEEEvNT_6ParamsE)
        /*020c*/ 	.word	0x00000000


	//----- nvinfo : EIATTR_MIN_STACK_SIZE
	.align		4
.L_98:
        /*0210*/ 	.byte	0x04, 0x12
        /*0212*/ 	.short	(.L_100 - .L_99)
	.align		4
.L_99:
        /*0214*/ 	.word	index@(_ZN7cutlass13device_kernelIN5flash19enable_sm80_to_sm89INS1_16FlashAttnFwdSm80INS1_25CollectiveMainloopFwdSm80ILi8ELi1ELb0EN4cute5tupleIJNS5_1CILi128EEENS7_ILi64EEENS7_ILi192EEEEEELi192ENS_6half_tEfNS_4arch4Sm80ELb1ELb0ELb1ELb1ELb1ELb1ELb1ELb0EEENS1_21CollectiveEpilogueFwdINS6_IJS8_SA_S9_EEENS6_IJNS7_ILi1EEESI_SI_EEESC_SE_Li256ELb1ELb1ELb0ELb0EEENS1_19SingleTileSchedulerILb1ELb0ELb1ELi128EEEEEEEEEvNT_6ParamsE)
        /*0218*/ 	.word	0x00000000


	//----- nvinfo : EIATTR_MIN_STACK_SIZE
	.align		4
.L_100:
        /*021c*/ 	.byte	0x04, 0x12
        /*021e*/ 	.short	(.L_102 - .L_101)
	.align		4
.L_101:
        /*0220*/ 	.word	index@(_ZN7cutlass13device_kernelIN5flash19enable_sm80_to_sm89INS1_16FlashAttnFwdSm80INS1_25CollectiveMainloopFwdSm80ILi8ELi2ELb0EN4cute5tupleIJNS5_1CILi128EEENS7_ILi64EEENS7_ILi192EEEEEELi192ENS_6half_tEfNS_4arch4Sm80ELb0ELb0ELb1ELb0ELb1ELb0ELb1ELb0EEENS1_21CollectiveEpilogueFwdINS6_IJS8_SA_S9_EEENS6_IJNS7_ILi1EEESI_SI_EEESC_SE_Li256ELb0ELb1ELb0ELb0EEENS1_19SingleTileSchedulerILb0ELb0ELb1ELi128EEEEEEEEEvNT_6ParamsE)
        /*0224*/ 	.word	0x00000000


	//----- nvinfo : EIATTR_MIN_STACK_SIZE
	.align		4
.L_102:
        /*0228*/ 	.byte	0x04, 0x12
        /*022a*/ 	.short	(.L_104 - .L_103)
	.align		4
.L_103:
        /*022c*/ 	.word	index@(_ZN7cutlass13device_kernelIN5flash19enable_sm80_to_sm89INS1_16FlashAttnFwdSm80INS1_25CollectiveMainloopFwdSm80ILi8ELi2ELb0EN4cute5tupleIJNS5_1CILi128EEENS7_ILi64EEENS7_ILi192EEEEEELi192ENS_6half_tEfNS_4arch4Sm80ELb0ELb0ELb1ELb1ELb1ELb0ELb1ELb0EEENS1_21CollectiveEpilogueFwdINS6_IJS8_SA_S9_EEENS6_IJNS7_ILi1EEESI_SI_EEESC_SE_Li256ELb1ELb1ELb0ELb0EEENS1_19SingleTileSchedulerILb1ELb0ELb1ELi128EEEEEEEEEvNT_6ParamsE)
        /*0230*/ 	.word	0x00000000


	//----- nvinfo : EIATTR_MIN_STACK_SIZE
	.align		4
.L_104:
        /*0234*/ 	.byte	0x04, 0x12
        /*0236*/ 	.short	(.L_106 - .L_105)
	.align		4
.L_105:
        /*0238*/ 	.word	index@(_ZN7cutlass13device_kernelIN5flash19enable_sm80_to_sm89INS1_16FlashAttnFwdSm80INS1_25CollectiveMainloopFwdSm80ILi8ELi2ELb0EN4cute5tupleIJNS5_1CILi128EEENS7_ILi64EEENS7_ILi192EEEEEELi192ENS_6half_tEfNS_4arch4Sm80ELb0ELb0ELb1ELb1ELb1ELb1ELb1ELb0EEENS1_21CollectiveEpilogueFwdINS6_IJS8_SA_S9_EEENS6_IJNS7_ILi1EEESI_SI_EEESC_SE_Li256ELb1ELb1ELb0ELb0EEENS1_19SingleTileSchedulerILb1ELb0ELb1ELi128EEEEEEEEEvNT_6ParamsE)
        /*023c*/ 	.word	0x00000000


	//----- nvinfo : EIATTR_MIN_STACK_SIZE
	.align		4
.L_106:
        /*0240*/ 	.byte	0x04, 0x12
        /*0242*/ 	.short	(.L_108 - .L_107)
	.align		4
.L_107:
        /*0244*/ 	.word	index@(_ZN7cutlass13device_kernelIN5flash19enable_sm80_to_sm89INS1_16FlashAttnFwdSm80INS1_25CollectiveMainloopFwdSm80ILi8ELi2ELb0EN4cute5tupleIJNS5_1CILi128EEENS7_ILi64EEENS7_ILi192EEEEEELi192ENS_6half_tEfNS_4arch4Sm80ELb0ELb1ELb1ELb0ELb1ELb0ELb1ELb0EEENS1_21CollectiveEpilogueFwdINS6_IJS8_SA_S9_EEENS6_IJNS7_ILi1EEESI_SI_EEESC_SE_Li256ELb0ELb1ELb0ELb0EEENS1_19SingleTileSchedulerILb0ELb0ELb1ELi128EEEEEEEEEvNT_6ParamsE)
        /*0248*/ 	.word	0x00000000


	//----- nvinfo : EIATTR_MIN_STACK_SIZE
	.align		4
.L_108:
        /*024c*/ 	.byte	0x04, 0x12
        /*024e*/ 	.short	(.L_110 - .L_109)
	.align		4
.L_109:
        /*0250*/ 	.word	index@(_ZN7cutlass13device_kernelIN5flash19enable_sm80_to_sm89INS1_16FlashAttnFwdSm80INS1_25CollectiveMainloopFwdSm80ILi8ELi2ELb0EN4cute5tupleIJNS5_1CILi128EEENS7_ILi64EEENS7_ILi192EEEEEELi192ENS_6half_tEfNS_4arch4Sm80ELb0ELb1ELb1ELb1ELb1ELb0ELb1ELb0EEENS1_21CollectiveEpilogueFwdINS6_IJS8_SA_S9_EEENS6_IJNS7_ILi1EEESI_SI_EEESC_SE_Li256ELb1ELb1ELb0ELb0EEENS1_19SingleTileSchedulerILb1ELb0ELb1ELi128EEEEEEEEEvNT_6ParamsE)
        /*0254*/ 	.word	0x00000000


	//----- nvinfo : EIATTR_MIN_STACK_SIZE
	.align		4
.L_110:
        /*0258*/ 	.byte	0x04, 0x12
        /*025a*/ 	.short	(.L_112 - .L_111)
	.align		4
.L_111:
        /*025c*/ 	.word	index@(_ZN7cutlass13device_kernelIN5flash19enable_sm80_to_sm89INS1_16FlashAttnFwdSm80INS1_25CollectiveMainloopFwdSm80ILi8ELi2ELb0EN4cute5tupleIJNS5_1CILi128EEENS7_ILi64EEENS7_ILi192EEEEEELi192ENS_6half_tEfNS_4arch4Sm80ELb0ELb1ELb1ELb1ELb1ELb1ELb1ELb0EEENS1_21CollectiveEpilogueFwdINS6_IJS8_SA_S9_EEENS6_IJNS7_ILi1EEESI_SI_EEESC_SE_Li256ELb1ELb1ELb0ELb0EEENS1_19SingleTileSchedulerILb1ELb0ELb1ELi128EEEEEEEEEvNT_6ParamsE)
        /*0260*/ 	.word	0x00000000


	//----- nvinfo : EIATTR_MIN_STACK_SIZE
	.align		4
.L_112:
        /*0264*/ 	.byte	0x04, 0x12
        /*0266*/ 	.short	(.L_114 - .L_113)
	.align		4
.L_113:
        /*0268*/ 	.word	index@(_ZN7cutlass13device_kernelIN5flash19enable_sm80_to_sm89INS1_16FlashAttnFwdSm80INS1_25CollectiveMainloopFwdSm80ILi8ELi2ELb0EN4cute5tupleIJNS5_1CILi128EEENS7_ILi64EEENS7_ILi192EEEEEELi192ENS_6half_tEfNS_4arch4Sm80ELb1ELb0ELb1ELb0ELb1ELb0ELb1ELb0EEENS1_21CollectiveEpilogueFwdINS6_IJS8_SA_S9_EEENS6_IJNS7_ILi1EEESI_SI_EEESC_SE_Li256ELb0ELb1ELb0ELb0EEENS1_30DynamicPersistentTileSchedulerILi256ELi256ELb0ELb1ELb0EEEEEEEEEvNT_6ParamsE)
        /*026c*/ 	.word	0x00000000


	//----- nvinfo : EIATTR_MIN_STACK_SIZE
	.align		4
.L_114:
        /*0270*/ 	.byte	0x04, 0x12
        /*0272*/ 	.short	(.L_116 - .L_115)
	.align		4
.L_115:
        /*0274*/ 	.word	index@(_ZN7cutlass13device_kernelIN5flash19enable_sm80_to_sm89INS1_16FlashAttnFwdSm80INS1_25CollectiveMainloopFwdSm80ILi8ELi2ELb0EN4cute5tupleIJNS5_1CILi128EEENS7_ILi64EEENS7_ILi192EEEEEELi192ENS_6half_tEfNS_4arch4Sm80ELb1ELb0ELb1ELb1ELb1ELb0ELb1ELb0EEENS1_21CollectiveEpilogueFwdINS6_IJS8_SA_S9_EEENS6_IJNS7_ILi1EEESI_SI_EEESC_SE_Li256ELb1ELb1ELb0ELb0EEENS1_19SingleTileSchedulerILb1ELb0ELb1ELi128EEEEEEEEEvNT_6ParamsE)
        /*0278*/ 	.word	0x00000000


	//----- nvinfo : EIATTR_MIN_STACK_SIZE
	.align		4
.L_116:
        /*027c*/ 	.byte	0x04, 0x12
        /*027e*/ 	.short	(.L_118 - .L_117)
	.align		4
.L_117:
        /*0280*/ 	.word	index@(_ZN7cutlass13device_kernelIN5flash19enable_sm80_to_sm89INS1_16FlashAttnFwdSm80INS1_25CollectiveMainloopFwdSm80ILi8ELi2ELb0EN4cute5tupleIJNS5_1CILi128EEENS7_ILi64EEENS7_ILi192EEEEEELi192ENS_6half_tEfNS_4arch4Sm80ELb1ELb0ELb1ELb1ELb1ELb1ELb1ELb0EEENS1_21CollectiveEpilogueFwdINS6_IJS8_SA_S9_EEENS6_IJNS7_ILi1EEESI_SI_EEESC_SE_Li256ELb1ELb1ELb0ELb0EEENS1_19SingleTileSchedulerILb1ELb0ELb1ELi128EEEEEEEEEvNT_6ParamsE)
        /*0284*/ 	.word	0x00000000
.L_118:


//--------------------- .nv.compat                --------------------------
	.section	.nv.compat,"",@"SHT_CUDA_COMPAT_INFO"
	.align	4
        /*0000*/ 	.byte	0x02, 0x09, 0x01, 0x00, 0x02, 0x02, 0x01, 0x00, 0x02, 0x05, 0x05, 0x00, 0x03, 0x07, 0x01, 0x01
        /*0010*/ 	.byte	0x02, 0x03, 0x00, 0x00, 0x02, 0x06, 0x01, 0x00, 0x04, 0x0b, 0x08, 0x00, 0x00, 0x00, 0x00, 0x00
        /*0020*/ 	.byte	0x00, 0x00, 0x00, 0x00


//--------------------- .nv.info._ZN7cutlass13device_kernelIN5flash19enable_sm80_to_sm89INS1_16FlashAttnFwdSm80INS1_25CollectiveMainloopFwdSm80ILi8ELi1ELb0EN4cute5tupleIJNS5_1CILi128EEENS7_ILi64EEENS7_ILi192EEEEEELi192ENS_6half_tEfNS_4arch4Sm80ELb0ELb0ELb1ELb0ELb1ELb0ELb1ELb0EEENS1_21CollectiveEpilogueFwdINS6_IJS8_SA_S9_EEENS6_IJNS7_ILi1EEESI_SI_EEESC_SE_Li256ELb0ELb1ELb0ELb0EEENS1_19SingleTileSchedulerILb0ELb0ELb1ELi128EEEEEEEEEvNT_6ParamsE --------------------------
	.section	.nv.info._ZN7cutlass13device_kernelIN5flash19enable_sm80_to_sm89INS1_16FlashAttnFwdSm80INS1_25CollectiveMainloopFwdSm80ILi8ELi1ELb0EN4cute5tupleIJNS5_1CILi128EEENS7_ILi64EEENS7_ILi192EEEEEELi192ENS_6half_tEfNS_4arch4Sm80ELb0ELb0ELb1ELb0ELb1ELb0ELb1ELb0EEENS1_21CollectiveEpilogueFwdINS6_IJS8_SA_S9_EEENS6_IJNS7_ILi1EEESI_SI_EEESC_SE_Li256ELb0ELb1ELb0ELb0EEENS1_19SingleTileSchedulerILb0ELb0ELb1ELi128EEEEEEEEEvNT_6ParamsE,"",@"SHT_CUDA_INFO"
	.sectionflags	@""
	.align	4


	//----- nvinfo : EIATTR_CUDA_API_VERSION
	.align		4
        /*0000*/ 	.byte	0x04, 0x37
        /*0002*/ 	.short	(.L_120 - .L_119)
.L_119:
        /*0004*/ 	.word	0x00000082


	//----- nvinfo : EIATTR_KPARAM_INFO
	.align		4
.L_120:
        /*0008*/ 	.byte	0x04, 0x17
        /*000a*/ 	.short	(.L_122 - .L_121)
.L_121:
        /*000c*/ 	.word	0x00000000
        /*0010*/ 	.short	0x0000
        /*0012*/ 	.short	0x0000
        /*0014*/ 	.byte	0x00, 0xf0, 0x61, 0x10


	//----- nvinfo : EIATTR_SPARSE_MMA_MASK
	.align		4
.L_122:
        /*0018*/ 	.byte	0x03, 0x50
        /*001a*/ 	.short	0x0000


	//----- nvinfo : EIATTR_MAXREG_COUNT
	.align		4
        /*001c*/ 	.byte	0x03, 0x1b
        /*001e*/ 	.short	0x00ff


	//----- nvinfo : EIATTR_MERCURY_ISA_VERSION
	.align		4
        /*0020*/ 	.byte	0x03, 0x5f
        /*0022*/ 	.short	0x0101


	//----- nvinfo : EIATTR_VRC_CTA_INIT_COUNT
	.align		4
        /*0024*/ 	.byte	0x02, 0x4a
	.zero		1
	.zero		1


	//----- nvinfo : EIATTR_EXIT_INSTR_OFFSETS
	.align		4
        /*0028*/ 	.byte	0x04, 0x1c
        /*002a*/ 	.short	(.L_124 - .L_123)


	//   ....[0]....
.L_123:
        /*002c*/ 	.word	0x00000010


	//----- nvinfo : EIATTR_MAX_THREADS
	.align		4
.L_124:
        /*0030*/ 	.byte	0x04, 0x05
        /*0032*/ 	.short	(.L_126 - .L_125)
.L_125:
        /*0034*/ 	.word	0x00000100
        /*0038*/ 	.word	0x00000001
        /*003c*/ 	.word	0x00000001


	//----- nvinfo : EIATTR_CBANK_PARAM_SIZE
	.align		4
.L_126:
        /*0040*/ 	.byte	0x03, 0x19
        /*0042*/ 	.short	0x0418


	//----- nvinfo : EIATTR_PARAM_CBANK
	.align		4
        /*0044*/ 	.byte	0x04, 0x0a
        /*0046*/ 	.short	(.L_128 - .L_127)
	.align		4
.L_127:
        /*0048*/ 	.word	index@(.nv.constant0._ZN7cutlass13device_kernelIN5flash19enable_sm80_to_sm89INS1_16FlashAttnFwdSm80INS1_25CollectiveMainloopFwdSm80ILi8ELi1ELb0EN4cute5tupleIJNS5_1CILi128EEENS7_ILi64EEENS7_ILi192EEEEEELi192ENS_6half_tEfNS_4arch4Sm80ELb0ELb0ELb1ELb0ELb1ELb0ELb1ELb0EEENS1_21CollectiveEpilogueFwdINS6_IJS8_SA_S9_EEENS6_IJNS7_ILi1EEESI_SI_EEESC_SE_Li256ELb0ELb1ELb0ELb0EEENS1_19SingleTileSchedulerILb0ELb0ELb1ELi128EEEEEEEEEvNT_6ParamsE)
        /*004c*/ 	.short	0x0380
        /*004e*/ 	.short	0x0418


	//----- nvinfo : EIATTR_SW_WAR
	.align		4
.L_128:
        /*0050*/ 	.byte	0x04, 0x36
        /*0052*/ 	.short	(.L_130 - .L_129)
.L_129:
        /*0054*/ 	.word	0x00000008
.L_130:


//--------------------- .nv.info._ZN7cutlass13device_kernelIN5flash19enable_sm80_to_sm89INS1_16FlashAttnFwdSm80INS1_25CollectiveMainloopFwdSm80ILi8ELi1ELb0EN4cute5tupleIJNS5_1CILi128EEENS7_ILi64EEENS7_ILi192EEEEEELi192ENS_6half_tEfNS_4arch4Sm80ELb0ELb0ELb1ELb1ELb1ELb0ELb1ELb0EEENS1_21CollectiveEpilogueFwdINS6_IJS8_SA_S9_EEENS6_IJNS7_ILi1EEESI_SI_EEESC_SE_Li256ELb1ELb1ELb0ELb0EEENS1_19SingleTileSchedulerILb1ELb0ELb1ELi128EEEEEEEEEvNT_6ParamsE --------------------------
	.section	.nv.info._ZN7cutlass13device_kernelIN5flash19enable_sm80_to_sm89INS1_16FlashAttnFwdSm80INS1_25CollectiveMainloopFwdSm80ILi8ELi1ELb0EN4cute5tupleIJNS5_1CILi128EEENS7_ILi64EEENS7_ILi192EEEEEELi192ENS_6half_tEfNS_4arch4Sm80ELb0ELb0ELb1ELb1ELb1ELb0ELb1ELb0EEENS1_21CollectiveEpilogueFwdINS6_IJS8_SA_S9_EEENS6_IJNS7_ILi1EEESI_SI_EEESC_SE_Li256ELb1ELb1ELb0ELb0EEENS1_19SingleTileSchedulerILb1ELb0ELb1ELi128EEEEEEEEEvNT_6ParamsE,"",@"SHT_CUDA_INFO"
	.sectionflags	@""
	.align	4


	//----- nvinfo : EIATTR_CUDA_API_VERSION
	.align		4
        /*0000*/ 	.byte	0x04, 0x37
        /*0002*/ 	.short	(.L_132 - .L_131)
.L_131:
        /*0004*/ 	.word	0x00000082


	//----- nvinfo : EIATTR_KPARAM_INFO
	.align		4
.L_132:
        /*0008*/ 	.byte	0x04, 0x17
        /*000a*/ 	.short	(.L_134 - .L_133)
.L_133:
        /*000c*/ 	.word	0x00000000
        /*0010*/ 	.short	0x0000
        /*0012*/ 	.short	0x0000
        /*0014*/ 	.byte	0x00, 0xf0, 0x61, 0x10


	//----- nvinfo : EIATTR_SPARSE_MMA_MASK
	.align		4
.L_134:
        /*0018*/ 	.byte	0x03, 0x50
        /*001a*/ 	.short	0x0000


	//----- nvinfo : EIATTR_MAXREG_COUNT
	.align		4
        /*001c*/ 	.byte	0x03, 0x1b
        /*001e*/ 	.short	0x00ff


	//----- nvinfo : EIATTR_MERCURY_ISA_VERSION
	.align		4
        /*0020*/ 	.byte	0x03, 0x5f
        /*0022*/ 	.short	0x0101


	//----- nvinfo : EIATTR_VRC_CTA_INIT_COUNT
	.align		4
        /*0024*/ 	.byte	0x02, 0x4a
	.zero		1
	.zero		1


	//----- nvinfo : EIATTR_EXIT_INSTR_OFFSETS
	.align		4
        /*0028*/ 	.byte	0x04, 0x1c
        /*002a*/ 	.short	(.L_136 - .L_135)


	//   ....[0]....
.L_135:
        /*002c*/ 	.word	0x00000010


	//----- nvinfo : EIATTR_MAX_THREADS
	.align		4
.L_136:
        /*0030*/ 	.byte	0x04, 0x05
        /*0032*/ 	.short	(.L_138 - .L_137)
.L_137:
        /*0034*/ 	.word	0x00000100
        /*0038*/ 	.word	0x00000001
        /*003c*/ 	.word	0x00000001


	//----- nvinfo : EIATTR_CBANK_PARAM_SIZE
	.align		4
.L_138:
        /*0040*/ 	.byte	0x03, 0x19
        /*0042*/ 	.short	0x0418


	//----- nvinfo : EIATTR_PARAM_CBANK
	.align		4
        /*0044*/ 	.byte	0x04, 0x0a
        /*0046*/ 	.short	(.L_140 - .L_139)
	.align		4
.L_139:
        /*0048*/ 	.word	index@(.nv.constant0._ZN7cutlass13device_kernelIN5flash19enable_sm80_to_sm89INS1_16FlashAttnFwdSm80INS1_25CollectiveMainloopFwdSm80ILi8ELi1ELb0EN4cute5tupleIJNS5_1CILi128EEENS7_ILi64EEENS7_ILi192EEEEEELi192ENS_6half_tEfNS_4arch4Sm80ELb0ELb0ELb1ELb1ELb1ELb0ELb1ELb0EEENS1_21CollectiveEpilogueFwdINS6_IJS8_SA_S9_EEENS6_IJNS7_ILi1EEESI_SI_EEESC_SE_Li256ELb1ELb1ELb0ELb0EEENS1_19SingleTileSchedulerILb1ELb0ELb1ELi128EEEEEEEEEvNT_6ParamsE)
        /*004c*/ 	.short	0x0380
        /*004e*/ 	.short	0x0418


	//----- nvinfo : EIATTR_SW_WAR
	.align		4
.L_140:
        /*0050*/ 	.byte	0x04, 0x36
        /*0052*/ 	.short	(.L_142 - .L_141)
.L_141:
        /*0054*/ 	.word	0x00000008
.L_142:


//--------------------- .nv.info._ZN7cutlass13device_kernelIN5flash19enable_sm80_to_sm89INS1_16FlashAttnFwdSm80INS1_25CollectiveMainloopFwdSm80ILi8ELi1ELb0EN4cute5tupleIJNS5_1CILi128EEENS7_ILi64EEENS7_ILi192EEEEEELi192ENS_6half_tEfNS_4arch4Sm80ELb0ELb0ELb1ELb1ELb1ELb1ELb1ELb0EEENS1_21CollectiveEpilogueFwdINS6_IJS8_SA_S9_EEENS6_IJNS7_ILi1EEESI_SI_EEESC_SE_Li256ELb1ELb1ELb0ELb0EEENS1_19SingleTileSchedulerILb1ELb0ELb1ELi128EEEEEEEEEvNT_6ParamsE --------------------------
	.section	.nv.info._ZN7cutlass13device_kernelIN5flash19enable_sm80_to_sm89INS1_16FlashAttnFwdSm80INS1_25CollectiveMainloopFwdSm80ILi8ELi1ELb0EN4cute5tupleIJNS5_1CILi128EEENS7_ILi64EEENS7_ILi192EEEEEELi192ENS_6half_tEfNS_4arch4Sm80ELb0ELb0ELb1ELb1ELb1ELb1ELb1ELb0EEENS1_21CollectiveEpilogueFwdINS6_IJS8_SA_S9_EEENS6_IJNS7_ILi1EEESI_SI_EEESC_SE_Li256ELb1ELb1ELb0ELb0EEENS1_19SingleTileSchedulerILb1ELb0ELb1ELi128EEEEEEEEEvNT_6ParamsE,"",@"SHT_CUDA_INFO"
	.sectionflags	@""
	.align	4


	//----- nvinfo : EIATTR_CUDA_API_VERSION
	.align		4
        /*0000*/ 	.byte	0x04, 0x37
        /*0002*/ 	.short	(.L_144 - .L_143)
.L_143:
        /*0004*/ 	.word	0x00000082


	//----- nvinfo : EIATTR_KPARAM_INFO
	.align		4
.L_144:
        /*0008*/ 	.byte	0x04, 0x17
        /*000a*/ 	.short	(.L_146 - .L_145)
.L_145:
        /*000c*/ 	.word	0x00000000
        /*0010*/ 	.short	0x0000
        /*0012*/ 	.short	0x0000
        /*0014*/ 	.byte	0x00, 0xf0, 0x61, 0x10


	//----- nvinfo : EIATTR_SPARSE_MMA_MASK
	.align		4
.L_146:
        /*0018*/ 	.byte	0x03, 0x50
        /*001a*/ 	.short	0x0000


	//----- nvinfo : EIATTR_MAXREG_COUNT
	.align		4
        /*001c*/ 	.byte	0x03, 0x1b
        /*001e*/ 	.short	0x00ff


	//----- nvinfo : EIATTR_MERCURY_ISA_VERSION
	.align		4
        /*0020*/ 	.byte	0x03, 0x5f
        /*0022*/ 	.short	0x0101


	//----- nvinfo : EIATTR_VRC_CTA_INIT_COUNT
	.align		4
        /*0024*/ 	.byte	0x02, 0x4a
	.zero		1
	.zero		1


	//----- nvinfo : EIATTR_EXIT_INSTR_OFFSETS
	.align		4
        /*0028*/ 	.byte	0x04, 0x1c
        /*002a*/ 	.short	(.L_148 - .L_147)


	//   ....[0]....
.L_147:
        /*002c*/ 	.word	0x00000010


	//----- nvinfo : EIATTR_MAX_THREADS
	.align		4
.L_148:
        /*0030*/ 	.byte	0x04, 0x05
        /*0032*/ 	.short	(.L_150 - .L_149)
.L_149:
        /*0034*/ 	.word	0x00000100
        /*0038*/ 	.word	0x00000001
        /*003c*/ 	.word	0x00000001


	//----- nvinfo : EIATTR_CBANK_PARAM_SIZE
	.align		4
.L_150:
        /*0040*/ 	.byte	0x03, 0x19
        /*0042*/ 	.short	0x0418


	//----- nvinfo : EIATTR_PARAM_CBANK
	.align		4
        /*0044*/ 	.byte	0x04, 0x0a
        /*0046*/ 	.short	(.L_152 - .L_151)
	.align		4
.L_151:
        /*0048*/ 	.word	index@(.nv.constant0._ZN7cutlass13device_kernelIN5flash19enable_sm80_to_sm89INS1_16FlashAttnFwdSm80INS1_25CollectiveMainloopFwdSm80ILi8ELi1ELb0EN4cute5tupleIJNS5_1CILi128EEENS7_ILi64EEENS7_ILi192EEEEEELi192ENS_6half_tEfNS_4arch4Sm80ELb0ELb0ELb1ELb1ELb1ELb1ELb1ELb0EEENS1_21CollectiveEpilogueFwdINS6_IJS8_SA_S9_EEENS6_IJNS7_ILi1EEESI_SI_EEESC_SE_Li256ELb1ELb1ELb0ELb0EEENS1_19SingleTileSchedulerILb1ELb0ELb1ELi128EEEEEEEEEvNT_6ParamsE)
        /*004c*/ 	.short	0x0380
        /*004e*/ 	.short	0x0418


	//----- nvinfo : EIATTR_SW_WAR
	.align		4
.L_152:
        /*0050*/ 	.byte	0x04, 0x36
        /*0052*/ 	.short	(.L_154 - .L_153)
.L_153:
        /*0054*/ 	.word	0x00000008
.L_154:


//--------------------- .nv.info._ZN7cutlass13device_kernelIN5flash19enable_sm80_to_sm89INS1_16FlashAttnFwdSm80INS1_25CollectiveMainloopFwdSm80ILi8ELi1ELb0EN4cute5tupleIJNS5_1CILi128EEENS7_ILi64EEENS7_ILi192EEEEEELi192ENS_6half_tEfNS_4arch4Sm80ELb0ELb1ELb1ELb0ELb1ELb0ELb1ELb0EEENS1_21CollectiveEpilogueFwdINS6_IJS8_SA_S9_EEENS6_IJNS7_ILi1EEESI_SI_EEESC_SE_Li256ELb0ELb1ELb0ELb0EEENS1_19SingleTileSchedulerILb0ELb0ELb1ELi128EEEEEEEEEvNT_6ParamsE --------------------------
	.section	.nv.info._ZN7cutlass13device_kernelIN5flash19enable_sm80_to_sm89INS1_16FlashAttnFwdSm80INS1_25CollectiveMainloopFwdSm80ILi8ELi1ELb0EN4cute5tupleIJNS5_1CILi128EEENS7_ILi64EEENS7_ILi192EEEEEELi192ENS_6half_tEfNS_4arch4Sm80ELb0ELb1ELb1ELb0ELb1ELb0ELb1ELb0EEENS1_21CollectiveEpilogueFwdINS6_IJS8_SA_S9_EEENS6_IJNS7_ILi1EEESI_SI_EEESC_SE_Li256ELb0ELb1ELb0ELb0EEENS1_19SingleTileSchedulerILb0ELb0ELb1ELi128EEEEEEEEEvNT_6ParamsE,"",@"SHT_CUDA_INFO"
	.sectionflags	@""
	.align	4


	//----- nvinfo : EIATTR_CUDA_API_VERSION
	.align		4
        /*0000*/ 	.byte	0x04, 0x37
        /*0002*/ 	.short	(.L_156 - .L_155)
.L_155:
        /*0004*/ 	.word	0x00000082


	//----- nvinfo : EIATTR_KPARAM_INFO
	.align		4
.L_156:
        /*0008*/ 	.byte	0x04, 0x17
        /*000a*/ 	.short	(.L_158 - .L_157)
.L_157:
        /*000c*/ 	.word	0x00000000
        /*0010*/ 	.short	0x0000
        /*0012*/ 	.short	0x0000
        /*0014*/ 	.byte	0x00, 0xf0, 0x61, 0x10


	//----- nvinfo : EIATTR_SPARSE_MMA_MASK
	.align		4
.L_158:
        /*0018*/ 	.byte	0x03, 0x50
        /*001a*/ 	.short	0x0000


	//----- nvinfo : EIATTR_MAXREG_COUNT
	.align		4
        /*001c*/ 	.byte	0x03, 0x1b
        /*001e*/ 	.short	0x00ff


	//----- nvinfo : EIATTR_MERCURY_ISA_VERSION
	.align		4
        /*0020*/ 	.byte	0x03, 0x5f
        /*0022*/ 	.short	0x0101


	//----- nvinfo : EIATTR_VRC_CTA_INIT_COUNT
	.align		4
        /*0024*/ 	.byte	0x02, 0x4a
	.zero		1
	.zero		1


	//----- nvinfo : EIATTR_EXIT_INSTR_OFFSETS
	.align		4
        /*0028*/ 	.byte	0x04, 0x1c
        /*002a*/ 	.short	(.L_160 - .L_159)


	//   ....[0]....
.L_159:
        /*002c*/ 	.word	0x00000010


	//----- nvinfo : EIATTR_MAX_THREADS
	.align		4
.L_160:
        /*0030*/ 	.byte	0x04, 0x05
        /*0032*/ 	.short	(.L_162 - .L_161)
.L_161:
        /*0034*/ 	.word	0x00000100
        /*0038*/ 	.word	0x00000001
        /*003c*/ 	.word	0x00000001


	//----- nvinfo : EIATTR_CBANK_PARAM_SIZE
	.align		4
.L_162:
        /*0040*/ 	.byte	0x03, 0x19
        /*0042*/ 	.short	0x0418


	//----- nvinfo : EIATTR_PARAM_CBANK
	.align		4
        /*0044*/ 	.byte	0x04, 0x0a
        /*0046*/ 	.short	(.L_164 - .L_163)
	.align		4
.L_163:
        /*0048*/ 	.word	index@(.nv.constant0._ZN7cutlass13device_kernelIN5flash19enable_sm80_to_sm89INS1_16FlashAttnFwdSm80INS1_25CollectiveMainloopFwdSm80ILi8ELi1ELb0EN4cute5tupleIJNS5_1CILi128EEENS7_ILi64EEENS7_ILi192EEEEEELi192ENS_6half_tEfNS_4arch4Sm80ELb0ELb1ELb1ELb0ELb1ELb0ELb1ELb0EEENS1_21CollectiveEpilogueFwdINS6_IJS8_SA_S9_EEENS6_IJNS7_ILi1EEESI_SI_EEESC_SE_Li256ELb0ELb1ELb0ELb0EEENS1_19SingleTileSchedulerILb0ELb0ELb1ELi128EEEEEEEEEvNT_6ParamsE)
        /*004c*/ 	.short	0x0380
        /*004e*/ 	.short	0x0418


	//----- nvinfo : EIATTR_SW_WAR
	.align		4
.L_164:
        /*0050*/ 	.byte	0x04, 0x36
        /*0052*/ 	.short	(.L_166 - .L_165)
.L_165:
        /*0054*/ 	.word	0x00000008
.L_166:


//--------------------- .nv.info._ZN7cutlass13device_kernelIN5flash19enable_sm80_to_sm89INS1_16FlashAttnFwdSm80INS1_25CollectiveMainloopFwdSm80ILi8ELi1ELb0EN4cute5tupleIJNS5_1CILi128EEENS7_ILi64EEENS7_ILi192EEEEEELi192ENS_6half_tEfNS_4arch4Sm80ELb0ELb1ELb1ELb1ELb1ELb0ELb1ELb0EEENS1_21CollectiveEpilogueFwdINS6_IJS8_SA_S9_EEENS6_IJNS7_ILi1EEESI_SI_EEESC_SE_Li256ELb1ELb1ELb0ELb0EEENS1_19SingleTileSchedulerILb1ELb0ELb1ELi128EEEEEEEEEvNT_6ParamsE --------------------------
	.section	.nv.info._ZN7cutlass13device_kernelIN5flash19enable_sm80_to_sm89INS1_16FlashAttnFwdSm80INS1_25CollectiveMainloopFwdSm80ILi8ELi1ELb0EN4cute5tupleIJNS5_1CILi128EEENS7_ILi64EEENS7_ILi192EEEEEELi192ENS_6half_tEfNS_4arch4Sm80ELb0ELb1ELb1ELb1ELb1ELb0ELb1ELb0EEENS1_21CollectiveEpilogueFwdINS6_IJS8_SA_S9_EEENS6_IJNS7_ILi1EEESI_SI_EEESC_SE_Li256ELb1ELb1ELb0ELb0EEENS1_19SingleTileSchedulerILb1ELb0ELb1ELi128EEEEEEEEEvNT_6ParamsE,"",@"SHT_CUDA_INFO"
	.sectionflags	@""
	.align	4


	//----- nvinfo : EIATTR_CUDA_API_VERSION
	.align		4
        /*0000*/ 	.byte	0x04, 0x37
        /*0002*/ 	.short	(.L_168 - .L_167)
.L_167:
        /*0004*/ 	.word	0x00000082


	//----- nvinfo : EIATTR_KPARAM_INFO
	.align		4
.L_168:
        /*0008*/ 	.byte	0x04, 0x17
        /*000a*/ 	.short	(.L_170 - .L_169)
.L_169:
        /*000c*/ 	.word	0x00000000
        /*0010*/ 	.short	0x0000
        /*0012*/ 	.short	0x0000
        /*0014*/ 	.byte	0x00, 0xf0, 0x61, 0x10


	//----- nvinfo : EIATTR_SPARSE_MMA_MASK
	.align		4
.L_170:
        /*0018*/ 	.byte	0x03, 0x50
        /*001a*/ 	.short	0x0000


	//----- nvinfo : EIATTR_MAXREG_COUNT
	.align		4
        /*001c*/ 	.byte	0x03, 0x1b
        /*001e*/ 	.short	0x00ff


	//----- nvinfo : EIATTR_MERCURY_ISA_VERSION
	.align		4
        /*0020*/ 	.byte	0x03, 0x5f
        /*0022*/ 	.short	0x0101


	//----- nvinfo : EIATTR_VRC_CTA_INIT_COUNT
	.align		4
        /*0024*/ 	.byte	0x02, 0x4a
	.zero		1
	.zero		1


	//----- nvinfo : EIATTR_EXIT_INSTR_OFFSETS
	.align		4
        /*0028*/ 	.byte	0x04, 0x1c
        /*002a*/ 	.short	(.L_172 - .L_171)


	//   ....[0]....
.L_171:
        /*002c*/ 	.word	0x00000010


	//----- nvinfo : EIATTR_MAX_THREADS
	.align		4
.L_172:
        /*0030*/ 	.byte	0x04, 0x05
        /*0032*/ 	.short	(.L_174 - .L_173)
.L_173:
        /*0034*/ 	.word	0x00000100
        /*0038*/ 	.word	0x00000001
        /*003c*/ 	.word	0x00000001


	//----- nvinfo : EIATTR_CBANK_PARAM_SIZE
	.align		4
.L_174:
        /*0040*/ 	.byte	0x03, 0x19
        /*0042*/ 	.short	0x0418


	//----- nvinfo : EIATTR_PARAM_CBANK
	.align		4
        /*0044*/ 	.byte	0x04, 0x0a
        /*0046*/ 	.short	(.L_176 - .L_175)
	.align		4
.L_175:
        /*0048*/ 	.word	index@(.nv.constant0._ZN7cutlass13device_kernelIN5flash19enable_sm80_to_sm89INS1_16FlashAttnFwdSm80INS1_25CollectiveMainloopFwdSm80ILi8ELi1ELb0EN4cute5tupleIJNS5_1CILi128EEENS7_ILi64EEENS7_ILi192EEEEEELi192ENS_6half_tEfNS_4arch4Sm80ELb0ELb1ELb1ELb1ELb1ELb0ELb1ELb0EEENS1_21CollectiveEpilogueFwdINS6_IJS8_SA_S9_EEENS6_IJNS7_ILi1EEESI_SI_EEESC_SE_Li256ELb1ELb1ELb0ELb0EEENS1_19SingleTileSchedulerILb1ELb0ELb1ELi128EEEEEEEEEvNT_6ParamsE)
        /*004c*/ 	.short	0x0380
        /*004e*/ 	.short	0x0418


	//----- nvinfo : EIATTR_SW_WAR
	.align		4
.L_176:
        /*0050*/ 	.byte	0x04, 0x36
        /*0052*/ 	.short	(.L_178 - .L_177)
.L_177:
        /*0054*/ 	.word	0x00000008
.L_178:


//--------------------- .nv.info._ZN7cutlass13device_kernelIN5flash19enable_sm80_to_sm89INS1_16FlashAttnFwdSm80INS1_25CollectiveMainloopFwdSm80ILi8ELi1ELb0EN4cute5tupleIJNS5_1CILi128EEENS7_ILi64EEENS7_ILi192EEEEEELi192ENS_6half_tEfNS_4arch4Sm80ELb0ELb1ELb1ELb1ELb1ELb1ELb1ELb0EEENS1_21CollectiveEpilogueFwdINS6_IJS8_SA_S9_EEENS6_IJNS7_ILi1EEESI_SI_EEESC_SE_Li256ELb1ELb1ELb0ELb0EEENS1_19SingleTileSchedulerILb1ELb0ELb1ELi128EEEEEEEEEvNT_6ParamsE --------------------------
	.section	.nv.info._ZN7cutlass13device_kernelIN5flash19enable_sm80_to_sm89INS1_16FlashAttnFwdSm80INS1_25CollectiveMainloopFwdSm80ILi8ELi1ELb0EN4cute5tupleIJNS5_1CILi128EEENS7_ILi64EEENS7_ILi192EEEEEELi192ENS_6half_tEfNS_4arch4Sm80ELb0ELb1ELb1ELb1ELb1ELb1ELb1ELb0EEENS1_21CollectiveEpilogueFwdINS6_IJS8_SA_S9_EEENS6_IJNS7_ILi1EEESI_SI_EEESC_SE_Li256ELb1ELb1ELb0ELb0EEENS1_19SingleTileSchedulerILb1ELb0ELb1ELi128EEEEEEEEEvNT_6ParamsE,"",@"SHT_CUDA_INFO"
	.sectionflags	@""
	.align	4


	//----- nvinfo : EIATTR_CUDA_API_VERSION
	.align		4
        /*0000*/ 	.byte	0x04, 0x37
        /*0002*/ 	.short	(.L_180 - .L_179)
.L_179:
        /*0004*/ 	.word	0x00000082


	//----- nvinfo : EIATTR_KPARAM_INFO
	.align		4
.L_180:
        /*0008*/ 	.byte	0x04, 0x17
        /*000a*/ 	.short	(.L_182 - .L_181)
.L_181:
        /*000c*/ 	.word	0x00000000
        /*0010*/ 	.short	0x0000
        /*0012*/ 	.short	0x0000
        /*0014*/ 	.byte	0x00, 0xf0, 0x61, 0x10


	//----- nvinfo : EIATTR_SPARSE_MMA_MASK
	.align		4
.L_182:
        /*0018*/ 	.byte	0x03, 0x50
        /*001a*/ 	.short	0x0000


	//----- nvinfo : EIATTR_MAXREG_COUNT
	.align		4
        /*001c*/ 	.byte	0x03, 0x1b
        /*001e*/ 	.short	0x00ff


	//----- nvinfo : EIATTR_MERCURY_ISA_VERSION
	.align		4
        /*0020*/ 	.byte	0x03, 0x5f
        /*0022*/ 	.short	0x0101


	//----- nvinfo : EIATTR_VRC_CTA_INIT_COUNT
	.align		4
        /*0024*/ 	.byte	0x02, 0x4a
	.zero		1
	.zero		1


	//----- nvinfo : EIATTR_EXIT_INSTR_OFFSETS
	.align		4
        /*0028*/ 	.byte	0x04, 0x1c
        /*002a*/ 	.short	(.L_184 - .L_183)


	//   ....[0]....
.L_183:
        /*002c*/ 	.word	0x00000010


	//----- nvinfo : EIATTR_MAX_THREADS
	.align		4
.L_184:
        /*0030*/ 	.byte	0x04, 0x05
        /*0032*/ 	.short	(.L_186 - .L_185)
.L_185:
        /*0034*/ 	.word	0x00000100
        /*0038*/ 	.word	0x00000001
        /*003c*/ 	.word	0x00000001


	//----- nvinfo : EIATTR_CBANK_PARAM_SIZE
	.align		4
.L_186:
        /*0040*/ 	.byte	0x03, 0x19
        /*0042*/ 	.short	0x0418


	//----- nvinfo : EIATTR_PARAM_CBANK
	.align		4
        /*0044*/ 	.byte	0x04, 0x0a
        /*0046*/ 	.short	(.L_188 - .L_187)
	.align		4
.L_187:
        /*0048*/ 	.word	index@(.nv.constant0._ZN7cutlass13device_kernelIN5flash19enable_sm80_to_sm89INS1_16FlashAttnFwdSm80INS1_25CollectiveMainloopFwdSm80ILi8ELi1ELb0EN4cute5tupleIJNS5_1CILi128EEENS7_ILi64EEENS7_ILi192EEEEEELi192ENS_6half_tEfNS_4arch4Sm80ELb0ELb1ELb1ELb1ELb1ELb1ELb1ELb0EEENS1_21CollectiveEpilogueFwdINS6_IJS8_SA_S9_EEENS6_IJNS7_ILi1EEESI_SI_EEESC_SE_Li256ELb1ELb1ELb0ELb0EEENS1_19SingleTileSchedulerILb1ELb0ELb1ELi128EEEEEEEEEvNT_6ParamsE)
        /*004c*/ 	.short	0x0380
        /*004e*/ 	.short	0x0418


	//----- nvinfo : EIATTR_SW_WAR
	.align		4
.L_188:
        /*0050*/ 	.byte	0x04, 0x36
        /*0052*/ 	.short	(.L_190 - .L_189)
.L_189:
        /*0054*/ 	.word	0x00000008
.L_190:


//--------------------- .nv.info._ZN7cutlass13device_kernelIN5flash19enable_sm80_to_sm89INS1_16FlashAttnFwdSm80INS1_25CollectiveMainloopFwdSm80ILi8ELi1ELb0EN4cute5tupleIJNS5_1CILi128EEENS7_ILi64EEENS7_ILi192EEEEEELi192ENS_6half_tEfNS_4arch4Sm80ELb1ELb0ELb1ELb0ELb1ELb0ELb1ELb0EEENS1_21CollectiveEpilogueFwdINS6_IJS8_SA_S9_EEENS6_IJNS7_ILi1EEESI_SI_EEESC_SE_Li256ELb0ELb1ELb0ELb0EEENS1_30DynamicPersistentTileSchedulerILi256ELi256ELb0ELb1ELb0EEEEEEEEEvNT_6ParamsE --------------------------
	.section	.nv.info._ZN7cutlass13device_kernelIN5flash19enable_sm80_to_sm89INS1_16FlashAttnFwdSm80INS1_25CollectiveMainloopFwdSm80ILi8ELi1ELb0EN4cute5tupleIJNS5_1CILi128EEENS7_ILi64EEENS7_ILi192EEEEEELi192ENS_6half_tEfNS_4arch4Sm80ELb1ELb0ELb1ELb0ELb1ELb0ELb1ELb0EEENS1_21CollectiveEpilogueFwdINS6_IJS8_SA_S9_EEENS6_IJNS7_ILi1EEESI_SI_EEESC_SE_Li256ELb0ELb1ELb0ELb0EEENS1_30DynamicPersistentTileSchedulerILi256ELi256ELb0ELb1ELb0EEEEEEEEEvNT_6ParamsE,"",@"SHT_CUDA_INFO"
	.sectionflags	@""
	.align	4


	//----- nvinfo : EIATTR_CUDA_API_VERSION
	.align		4
        /*0000*/ 	.byte	0x04, 0x37
        /*0002*/ 	.short	(.L_192 - .L_191)
.L_191:
        /*0004*/ 	.word	0x00000082


	//----- nvinfo : EIATTR_KPARAM_INFO
	.align		4
.L_192:
        /*0008*/ 	.byte	0x04, 0x17
        /*000a*/ 	.short	(.L_194 - .L_193)
.L_193:
        /*000c*/ 	.word	0x00000000
        /*0010*/ 	.short	0x0000
        /*0012*/ 	.short	0x0000
        /*0014*/ 	.byte	0x00, 0xf0, 0xa1, 0x10


	//----- nvinfo : EIATTR_SPARSE_MMA_MASK
	.align		4
.L_194:
        /*0018*/ 	.byte	0x03, 0x50
        /*001a*/ 	.short	0x0000


	//----- nvinfo : EIATTR_MAXREG_COUNT
	.align		4
        /*001c*/ 	.byte	0x03, 0x1b
        /*001e*/ 	.short	0x00ff


	//----- nvinfo : EIATTR_MERCURY_ISA_VERSION
	.align		4
        /*0020*/ 	.byte	0x03, 0x5f
        /*0022*/ 	.short	0x0101


	//----- nvinfo : EIATTR_VRC_CTA_INIT_COUNT
	.align		4
        /*0024*/ 	.byte	0x02, 0x4a
	.zero		1
	.zero		1


	//----- nvinfo : EIATTR_EXIT_INSTR_OFFSETS
	.align		4
        /*0028*/ 	.byte	0x04, 0x1c
        /*002a*/ 	.short	(.L_196 - .L_195)


	//   ....[0]....
.L_195:
        /*002c*/ 	.word	0x00000010


	//----- nvinfo : EIATTR_MAX_THREADS
	.align		4
.L_196:
        /*0030*/ 	.byte	0x04, 0x05
        /*0032*/ 	.short	(.L_198 - .L_197)
.L_197:
        /*0034*/ 	.word	0x00000100
        /*0038*/ 	.word	0x00000001
        /*003c*/ 	.word	0x00000001


	//----- nvinfo : EIATTR_CBANK_PARAM_SIZE
	.align		4
.L_198:
        /*0040*/ 	.byte	0x03, 0x19
        /*0042*/ 	.short	0x0428


	//----- nvinfo : EIATTR_PARAM_CBANK
	.align		4
        /*0044*/ 	.byte	0x04, 0x0a
        /*0046*/ 	.short	(.L_200 - .L_199)
	.align		4
.L_199:
        /*0048*/ 	.word	index@(.nv.constant0._ZN7cutlass13device_kernelIN5flash19enable_sm80_to_sm89INS1_16FlashAttnFwdSm80INS1_25CollectiveMainloopFwdSm80ILi8ELi1ELb0EN4cute5tupleIJNS5_1CILi128EEENS7_ILi64EEENS7_ILi192EEEEEELi192ENS_6half_tEfNS_4arch4Sm80ELb1ELb0ELb1ELb0ELb1ELb0ELb1ELb0EEENS1_21CollectiveEpilogueFwdINS6_IJS8_SA_S9_EEENS6_IJNS7_ILi1EEESI_SI_EEESC_SE_Li256ELb0ELb1ELb0ELb0EEENS1_30DynamicPersistentTileSchedulerILi256ELi256ELb0ELb1ELb0EEEEEEEEEvNT_6ParamsE)
        /*004c*/ 	.short	0x0380
        /*004e*/ 	.short	0x0428


	//----- nvinfo : EIATTR_SW_WAR
	.align		4
.L_200:
        /*0050*/ 	.byte	0x04, 0x36
        /*0052*/ 	.short	(.L_202 - .L_201)
.L_201:
        /*0054*/ 	.word	0x00000008
.L_202:


//--------------------- .nv.info._ZN7cutlass13device_kernelIN5flash19enable_sm80_to_sm89INS1_16FlashAttnFwdSm80INS1_25CollectiveMainloopFwdSm80ILi8ELi1ELb0EN4cute5tupleIJNS5_1CILi128EEENS7_ILi64EEENS7_ILi192EEEEEELi192ENS_6half_tEfNS_4arch4Sm80ELb1ELb0ELb1ELb1ELb1ELb0ELb1ELb0EEENS1_21CollectiveEpilogueFwdINS6_IJS8_SA_S9_EEENS6_IJNS7_ILi1EEESI_SI_EEESC_SE_Li256ELb1ELb1ELb0ELb0EEENS1_19SingleTileSchedulerILb1ELb0ELb1ELi128EEEEEEEEEvNT_6ParamsE --------------------------
	.section	.nv.info._ZN7cutlass13device_kernelIN5flash19enable_sm80_to_sm89INS1_16FlashAttnFwdSm80INS1_25CollectiveMainloopFwdSm80ILi8ELi1ELb0EN4cute5tupleIJNS5_1CILi128EEENS7_ILi64EEENS7_ILi192EEEEEELi192ENS_6half_tEfNS_4arch4Sm80ELb1ELb0ELb1ELb1ELb1ELb0ELb1ELb0EEENS1_21CollectiveEpilogueFwdINS6_IJS8_SA_S9_EEENS6_IJNS7_ILi1EEESI_SI_EEESC_SE_Li256ELb1ELb1ELb0ELb0EEENS1_19SingleTileSchedulerILb1ELb0ELb1ELi128EEEEEEEEEvNT_6ParamsE,"",@"SHT_CUDA_INFO"
	.sectionflags	@""
	.align	4


	//----- nvinfo : EIATTR_CUDA_API_VERSION
	.align		4
        /*0000*/ 	.byte	0x04, 0x37
        /*0002*/ 	.short	(.L_204 - .L_203)
.L_203:
        /*0004*/ 	.word	0x00000082


	//----- nvinfo : EIATTR_KPARAM_INFO
	.align		4
.L_204:
        /*0008*/ 	.byte	0x04, 0x17
        /*000a*/ 	.short	(.L_206 - .L_205)
.L_205:
        /*000c*/ 	.word	0x00000000
        /*0010*/ 	.short	0x0000
        /*0012*/ 	.short	0x0000
        /*0014*/ 	.byte	0x00, 0xf0, 0x61, 0x10


	//----- nvinfo : EIATTR_SPARSE_MMA_MASK
	.align		4
.L_206:
        /*0018*/ 	.byte	0x03, 0x50
        /*001a*/ 	.short	0x0000


	//----- nvinfo : EIATTR_MAXREG_COUNT
	.align		4
        /*001c*/ 	.byte	0x03, 0x1b
        /*001e*/ 	.short	0x00ff


	//----- nvinfo : EIATTR_MERCURY_ISA_VERSION
	.align		4
        /*0020*/ 	.byte	0x03, 0x5f
        /*0022*/ 	.short	0x0101


	//----- nvinfo : EIATTR_VRC_CTA_INIT_COUNT
	.align		4
        /*0024*/ 	.byte	0x02, 0x4a
	.zero		1
	.zero		1


	//----- nvinfo : EIATTR_EXIT_INSTR_OFFSETS
	.align		4
        /*0028*/ 	.byte	0x04, 0x1c
        /*002a*/ 	.short	(.L_208 - .L_207)


	//   ....[0]....
.L_207:
        /*002c*/ 	.word	0x00000010


	//----- nvinfo : EIATTR_MAX_THREADS
	.align		4
.L_208:
        /*0030*/ 	.byte	0x04, 0x05
        /*0032*/ 	.short	(.L_210 - .L_209)
.L_209:
        /*0034*/ 	.word	0x00000100
        /*0038*/ 	.word	0x00000001
        /*003c*/ 	.word	0x00000001


	//----- nvinfo : EIATTR_CBANK_PARAM_SIZE
	.align		4
.L_210:
        /*0040*/ 	.byte	0x03, 0x19
        /*0042*/ 	.short	0x0418


	//----- nvinfo : EIATTR_PARAM_CBANK
	.align		4
        /*0044*/ 	.byte	0x04, 0x0a
        /*0046*/ 	.short	(.L_212 - .L_211)
	.align		4
.L_211:
        /*0048*/ 	.word	index@(.nv.constant0._ZN7cutlass13device_kernelIN5flash19enable_sm80_to_sm89INS1_16FlashAttnFwdSm80INS1_25CollectiveMainloopFwdSm80ILi8ELi1ELb0EN4cute5tupleIJNS5_1CILi128EEENS7_ILi64EEENS7_ILi192EEEEEELi192ENS_6half_tEfNS_4arch4Sm80ELb1ELb0ELb1ELb1ELb1ELb0ELb1ELb0EEENS1_21CollectiveEpilogueFwdINS6_IJS8_SA_S9_EEENS6_IJNS7_ILi1EEESI_SI_EEESC_SE_Li256ELb1ELb1ELb0ELb0EEENS1_19SingleTileSchedulerILb1ELb0ELb1ELi128EEEEEEEEEvNT_6ParamsE)
        /*004c*/ 	.short	0x0380
        /*004e*/ 	.short	0x0418


	//----- nvinfo : EIATTR_SW_WAR
	.align		4
.L_212:
        /*0050*/ 	.byte	0x04, 0x36
        /*0052*/ 	.short	(.L_214 - .L_213)
.L_213:
        /*0054*/ 	.word	0x00000008
.L_214:


//--------------------- .nv.info._ZN7cutlass13device_kernelIN5flash19enable_sm80_to_sm89INS1_16FlashAttnFwdSm80INS1_25CollectiveMainloopFwdSm80ILi8ELi1ELb0EN4cute5tupleIJNS5_1CILi128EEENS7_ILi64EEENS7_ILi192EEEEEELi192ENS_6half_tEfNS_4arch4Sm80ELb1ELb0ELb1ELb1ELb1ELb1ELb1ELb0EEENS1_21CollectiveEpilogueFwdINS6_IJS8_SA_S9_EEENS6_IJNS7_ILi1EEESI_SI_EEESC_SE_Li256ELb1ELb1ELb0ELb0EEENS1_19SingleTileSchedulerILb1ELb0ELb1ELi128EEEEEEEEEvNT_6ParamsE --------------------------
	.section	.nv.info._ZN7cutlass13device_kernelIN5flash19enable_sm80_to_sm89INS1_16FlashAttnFwdSm80INS1_25CollectiveMainloopFwdSm80ILi8ELi1ELb0EN4cute5tupleIJNS5_1CILi128EEENS7_ILi64EEENS7_ILi192EEEEEELi192ENS_6half_tEfNS_4arch4Sm80ELb1ELb0ELb1ELb1ELb1ELb1ELb1ELb0EEENS1_21CollectiveEpilogueFwdINS6_IJS8_SA_S9_EEENS6_IJNS7_ILi1EEESI_SI_EEESC_SE_Li256ELb1ELb1ELb0ELb0EEENS1_19SingleTileSchedulerILb1ELb0ELb1ELi128EEEEEEEEEvNT_6ParamsE,"",@"SHT_CUDA_INFO"
	.sectionflags	@""
	.align	4


	//----- nvinfo : EIATTR_CUDA_API_VERSION
	.align		4
        /*0000*/ 	.byte	0x04, 0x37
        /*0002*/ 	.short	(.L_216 - .L_215)
.L_215:
        /*0004*/ 	.word	0x00000082


	//----- nvinfo : EIATTR_KPARAM_INFO
	.align		4
.L_216:
        /*0008*/ 	.byte	0x04, 0x17
        /*000a*/ 	.short	(.L_218 - .L_217)
.L_217:
        /*000c*/ 	.word	0x00000000
        /*0010*/ 	.short	0x0000
        /*0012*/ 	.short	0x0000
        /*0014*/ 	.byte	0x00, 0xf0, 0x61, 0x10


	//----- nvinfo : EIATTR_SPARSE_MMA_MASK
	.align		4
.L_218:
        /*0018*/ 	.byte	0x03, 0x50
        /*001a*/ 	.short	0x0000


	//----- nvinfo : EIATTR_MAXREG_COUNT
	.align		4
        /*001c*/ 	.byte	0x03, 0x1b
        /*001e*/ 	.short	0x00ff


	//----- nvinfo : EIATTR_MERCURY_ISA_VERSION
	.align		4
        /*0020*/ 	.byte	0x03, 0x5f
        /*0022*/ 	.short	0x0101


	//----- nvinfo : EIATTR_VRC_CTA_INIT_COUNT
	.align		4
        /*0024*/ 	.byte	0x02, 0x4a
	.zero		1
	.zero		1


	//----- nvinfo : EIATTR_EXIT_INSTR_OFFSETS
	.align		4
        /*0028*/ 	.byte	0x04, 0x1c
        /*002a*/ 	.short	(.L_220 - .L_219)


	//   ....[0]....
.L_219:
        /*002c*/ 	.word	0x00000010


	//----- nvinfo : EIATTR_MAX_THREADS
	.align		4
.L_220:
        /*0030*/ 	.byte	0x04, 0x05
        /*0032*/ 	.short	(.L_222 - .L_221)
.L_221:
        /*0034*/ 	.word	0x00000100
        /*0038*/ 	.word	0x00000001
        /*003c*/ 	.word	0x00000001


	//----- nvinfo : EIATTR_CBANK_PARAM_SIZE
	.align		4
.L_222:
        /*0040*/ 	.byte	0x03, 0x19
        /*0042*/ 	.short	0x0418


	//----- nvinfo : EIATTR_PARAM_CBANK
	.align		4
        /*0044*/ 	.byte	0x04, 0x0a
        /*0046*/ 	.short	(.L_224 - .L_223)
	.align		4
.L_223:
        /*0048*/ 	.word	index@(.nv.constant0._ZN7cutlass13device_kernelIN5flash19enable_sm80_to_sm89INS1_16FlashAttnFwdSm80INS1_25CollectiveMainloopFwdSm80ILi8ELi1ELb0EN4cute5tupleIJNS5_1CILi128EEENS7_ILi64EEENS7_ILi192EEEEEELi192ENS_6half_tEfNS_4arch4Sm80ELb1ELb0ELb1ELb1ELb1ELb1ELb1ELb0EEENS1_21CollectiveEpilogueFwdINS6_IJS8_SA_S9_EEENS6_IJNS7_ILi1EEESI_SI_EEESC_SE_Li256ELb1ELb1ELb0ELb0EEENS1_19SingleTileSchedulerILb1ELb0ELb1ELi128EEEEEEEEEvNT_6ParamsE)
        /*004c*/ 	.short	0x0380
        /*004e*/ 	.short	0x0418


	//----- nvinfo : EIATTR_SW_WAR
	.align		4
.L_224:
        /*0050*/ 	.byte	0x04, 0x36
        /*0052*/ 	.short	(.L_226 - .L_225)
.L_225:
        /*0054*/ 	.word	0x00000008
.L_226:


//--------------------- .nv.info._ZN7cutlass13device_kernelIN5flash19enable_sm80_to_sm89INS1_16FlashAttnFwdSm80INS1_25CollectiveMainloopFwdSm80ILi8ELi2ELb0EN4cute5tupleIJNS5_1CILi128EEENS7_ILi64EEENS7_ILi192EEEEEELi192ENS_6half_tEfNS_4arch4Sm80ELb0ELb0ELb1ELb0ELb1ELb0ELb1ELb0EEENS1_21CollectiveEpilogueFwdINS6_IJS8_SA_S9_EEENS6_IJNS7_ILi1EEESI_SI_EEESC_SE_Li256ELb0ELb1ELb0ELb0EEENS1_19SingleTileSchedulerILb0ELb0ELb1ELi128EEEEEEEEEvNT_6ParamsE --------------------------
	.section	.nv.info._ZN7cutlass13device_kernelIN5flash19enable_sm80_to_sm89INS1_16FlashAttnFwdSm80INS1_25CollectiveMainloopFwdSm80ILi8ELi2ELb0EN4cute5tupleIJNS5_1CILi128EEENS7_ILi64EEENS7_ILi192EEEEEELi192ENS_6half_tEfNS_4arch4Sm80ELb0ELb0ELb1ELb0ELb1ELb0ELb1ELb0EEENS1_21CollectiveEpilogueFwdINS6_IJS8_SA_S9_EEENS6_IJNS7_ILi1EEESI_SI_EEESC_SE_Li256ELb0ELb1ELb0ELb0EEENS1_19SingleTileSchedulerILb0ELb0ELb1ELi128EEEEEEEEEvNT_6ParamsE,"",@"SHT_CUDA_INFO"
	.sectionflags	@""
	.align	4


	//----- nvinfo : EIATTR_CUDA_API_VERSION
	.align		4
        /*0000*/ 	.byte	0x04, 0x37
        /*0002*/ 	.short	(.L_228 - .L_227)
.L_227:
        /*0004*/ 	.word	0x00000082


	//----- nvinfo : EIATTR_KPARAM_INFO
	.align		4
.L_228:
        /*0008*/ 	.byte	0x04, 0x17
        /*000a*/ 	.short	(.L_230 - .L_229)
.L_229:
        /*000c*/ 	.word	0x00000000
        /*0010*/ 	.short	0x0000
        /*0012*/ 	.short	0x0000
        /*0014*/ 	.byte	0x00, 0xf0, 0x61, 0x10


	//----- nvinfo : EIATTR_SPARSE_MMA_MASK
	.align		4
.L_230:
        /*0018*/ 	.byte	0x03, 0x50
        /*001a*/ 	.short	0x0000


	//----- nvinfo : EIATTR_MAXREG_COUNT
	.align		4
        /*001c*/ 	.byte	0x03, 0x1b
        /*001e*/ 	.short	0x00ff


	//----- nvinfo : EIATTR_MERCURY_ISA_VERSION
	.align		4
        /*0020*/ 	.byte	0x03, 0x5f
        /*0022*/ 	.short	0x0101


	//----- nvinfo : EIATTR_VRC_CTA_INIT_COUNT
	.align		4
        /*0024*/ 	.byte	0x02, 0x4a
	.zero		1
	.zero		1


	//----- nvinfo : EIATTR_EXIT_INSTR_OFFSETS
	.align		4
        /*0028*/ 	.byte	0x04, 0x1c
        /*002a*/ 	.short	(.L_232 - .L_231)


	//   ....[0]....
.L_231:
        /*002c*/ 	.word	0x00000010


	//----- nvinfo : EIATTR_MAX_THREADS
	.align		4
.L_232:
        /*0030*/ 	.byte	0x04, 0x05
        /*0032*/ 	.short	(.L_234 - .L_233)
.L_233:
        /*0034*/ 	.word	0x00000100
        /*0038*/ 	.word	0x00000001
        /*003c*/ 	.word	0x00000001


	//----- nvinfo : EIATTR_CBANK_PARAM_SIZE
	.align		4
.L_234:
        /*0040*/ 	.byte	0x03, 0x19
        /*0042*/ 	.short	0x0418


	//----- nvinfo : EIATTR_PARAM_CBANK
	.align		4
        /*0044*/ 	.byte	0x04, 0x0a
        /*0046*/ 	.short	(.L_236 - .L_235)
	.align		4
.L_235:
        /*0048*/ 	.word	index@(.nv.constant0._ZN7cutlass13device_kernelIN5flash19enable_sm80_to_sm89INS1_16FlashAttnFwdSm80INS1_25CollectiveMainloopFwdSm80ILi8ELi2ELb0EN4cute5tupleIJNS5_1CILi128EEENS7_ILi64EEENS7_ILi192EEEEEELi192ENS_6half_tEfNS_4arch4Sm80ELb0ELb0ELb1ELb0ELb1ELb0ELb1ELb0EEENS1_21CollectiveEpilogueFwdINS6_IJS8_SA_S9_EEENS6_IJNS7_ILi1EEESI_SI_EEESC_SE_Li256ELb0ELb1ELb0ELb0EEENS1_19SingleTileSchedulerILb0ELb0ELb1ELi128EEEEEEEEEvNT_6ParamsE)
        /*004c*/ 	.short	0x0380
        /*004e*/ 	.short	0x0418


	//----- nvinfo : EIATTR_SW_WAR
	.align		4
.L_236:
        /*0050*/ 	.byte	0x04, 0x36
        /*0052*/ 	.short	(.L_238 - .L_237)
.L_237:
        /*0054*/ 	.word	0x00000008
.L_238:


//--------------------- .nv.info._ZN7cutlass13device_kernelIN5flash19enable_sm80_to_sm89INS1_16FlashAttnFwdSm80INS1_25CollectiveMainloopFwdSm80ILi8ELi2ELb0EN4cute5tupleIJNS5_1CILi128EEENS7_ILi64EEENS7_ILi192EEEEEELi192ENS_6half_tEfNS_4arch4Sm80ELb0ELb0ELb1ELb1ELb1ELb0ELb1ELb0EEENS1_21CollectiveEpilogueFwdINS6_IJS8_SA_S9_EEENS6_IJNS7_ILi1EEESI_SI_EEESC_SE_Li256ELb1ELb1ELb0ELb0EEENS1_19SingleTileSchedulerILb1ELb0ELb1ELi128EEEEEEEEEvNT_6ParamsE --------------------------
	.section	.nv.info._ZN7cutlass13device_kernelIN5flash19enable_sm80_to_sm89INS1_16FlashAttnFwdSm80INS1_25CollectiveMainloopFwdSm80ILi8ELi2ELb0EN4cute5tupleIJNS5_1CILi128EEENS7_ILi64EEENS7_ILi192EEEEEELi192ENS_6half_tEfNS_4arch4Sm80ELb0ELb0ELb1ELb1ELb1ELb0ELb1ELb0EEENS1_21CollectiveEpilogueFwdINS6_IJS8_SA_S9_EEENS6_IJNS7_ILi1EEESI_SI_EEESC_SE_Li256ELb1ELb1ELb0ELb0EEENS1_19SingleTileSchedulerILb1ELb0ELb1ELi128EEEEEEEEEvNT_6ParamsE,"",@"SHT_CUDA_INFO"
	.sectionflags	@""
	.align	4


	//----- nvinfo : EIATTR_CUDA_API_VERSION
	.align		4
        /*0000*/ 	.byte	0x04, 0x37
        /*0002*/ 	.short	(.L_240 - .L_239)
.L_239:
        /*0004*/ 	.word	0x00000082


	//----- nvinfo : EIATTR_KPARAM_INFO
	.align		4
.L_240:
        /*0008*/ 	.byte	0x04, 0x17
        /*000a*/ 	.short	(.L_242 - .L_241)
.L_241:
        /*000c*/ 	.word	0x00000000
        /*0010*/ 	.short	0x0000
        /*0012*/ 	.short	0x0000
        /*0014*/ 	.byte	0x00, 0xf0, 0x61, 0x10


	//----- nvinfo : EIATTR_SPARSE_MMA_MASK
	.align		4
.L_242:
        /*0018*/ 	.byte	0x03, 0x50
        /*001a*/ 	.short	0x0000


	//----- nvinfo : EIATTR_MAXREG_COUNT
	.align		4
        /*001c*/ 	.byte	0x03, 0x1b
        /*001e*/ 	.short	0x00ff


	//----- nvinfo : EIATTR_MERCURY_ISA_VERSION
	.align		4
        /*0020*/ 	.byte	0x03, 0x5f
        /*0022*/ 	.short	0x0101


	//----- nvinfo : EIATTR_VRC_CTA_INIT_COUNT
	.align		4
        /*0024*/ 	.byte	0x02, 0x4a
	.zero		1
	.zero		1


	//----- nvinfo : EIATTR_EXIT_INSTR_OFFSETS
	.align		4
        /*0028*/ 	.byte	0x04, 0x1c
        /*002a*/ 	.short	(.L_244 - .L_243)


	//   ....[0]....
.L_243:
        /*002c*/ 	.word	0x00000010


	//----- nvinfo : EIATTR_MAX_THREADS
	.align		4
.L_244:
        /*0030*/ 	.byte	0x04, 0x05
        /*0032*/ 	.short	(.L_246 - .L_245)
.L_245:
        /*0034*/ 	.word	0x00000100
        /*0038*/ 	.word	0x00000001
        /*003c*/ 	.word	0x00000001


	//----- nvinfo : EIATTR_CBANK_PARAM_SIZE
	.align		4
.L_246:
        /*0040*/ 	.byte	0x03, 0x19
        /*0042*/ 	.short	0x0418


	//----- nvinfo : EIATTR_PARAM_CBANK
	.align		4
        /*0044*/ 	.byte	0x04, 0x0a
        /*0046*/ 	.short	(.L_248 - .L_247)
	.align		4
.L_247:
        /*0048*/ 	.word	index@(.nv.constant0._ZN7cutlass13device_kernelIN5flash19enable_sm80_to_sm89INS1_16FlashAttnFwdSm80INS1_25CollectiveMainloopFwdSm80ILi8ELi2ELb0EN4cute5tupleIJNS5_1CILi128EEENS7_ILi64EEENS7_ILi192EEEEEELi192ENS_6half_tEfNS_4arch4Sm80ELb0ELb0ELb1ELb1ELb1ELb0ELb1ELb0EEENS1_21CollectiveEpilogueFwdINS6_IJS8_SA_S9_EEENS6_IJNS7_ILi1EEESI_SI_EEESC_SE_Li256ELb1ELb1ELb0ELb0EEENS1_19SingleTileSchedulerILb1ELb0ELb1ELi128EEEEEEEEEvNT_6ParamsE)
        /*004c*/ 	.short	0x0380
        /*004e*/ 	.short	0x0418


	//----- nvinfo : EIATTR_SW_WAR
	.align		4
.L_248:
        /*0050*/ 	.byte	0x04, 0x36
        /*0052*/ 	.short	(.L_250 - .L_249)
.L_249:
        /*0054*/ 	.word	0x00000008
.L_250:


//--------------------- .nv.info._ZN7cutlass13device_kernelIN5flash19enable_sm80_to_sm89INS1_16FlashAttnFwdSm80INS1_25CollectiveMainloopFwdSm80ILi8ELi2ELb0EN4cute5tupleIJNS5_1CILi128EEENS7_ILi64EEENS7_ILi192EEEEEELi192ENS_6half_tEfNS_4arch4Sm80ELb0ELb0ELb1ELb1ELb1ELb1ELb1ELb0EEENS1_21CollectiveEpilogueFwdINS6_IJS8_SA_S9_EEENS6_IJNS7_ILi1EEESI_SI_EEESC_SE_Li256ELb1ELb1ELb0ELb0EEENS1_19SingleTileSchedulerILb1ELb0ELb1ELi128EEEEEEEEEvNT_6ParamsE --------------------------
	.section	.nv.info._ZN7cutlass13device_kernelIN5flash19enable_sm80_to_sm89INS1_16FlashAttnFwdSm80INS1_25CollectiveMainloopFwdSm80ILi8ELi2ELb0EN4cute5tupleIJNS5_1CILi128EEENS7_ILi64EEENS7_ILi192EEEEEELi192ENS_6half_tEfNS_4arch4Sm80ELb0ELb0ELb1ELb1ELb1ELb1ELb1ELb0EEENS1_21CollectiveEpilogueFwdINS6_IJS8_SA_S9_EEENS6_IJNS7_ILi1EEESI_SI_EEESC_SE_Li256ELb1ELb1ELb0ELb0EEENS1_19SingleTileSchedulerILb1ELb0ELb1ELi128EEEEEEEEEvNT_6ParamsE,"",@"SHT_CUDA_INFO"
	.sectionflags	@""
	.align	4


	//----- nvinfo : EIATTR_CUDA_API_VERSION
	.align		4
        /*0000*/ 	.byte	0x04, 0x37
        /*0002*/ 	.short	(.L_252 - .L_251)
.L_251:
        /*0004*/ 	.word	0x00000082


	//----- nvinfo : EIATTR_KPARAM_INFO
	.align		4
.L_252:
        /*0008*/ 	.byte	0x04, 0x17
        /*000a*/ 	.short	(.L_254 - .L_253)
.L_253:
        /*000c*/ 	.word	0x00000000
        /*0010*/ 	.short	0x0000
        /*0012*/ 	.short	0x0000
        /*0014*/ 	.byte	0x00, 0xf0, 0x61, 0x10


	//----- nvinfo : EIATTR_SPARSE_MMA_MASK
	.align		4
.L_254:
        /*0018*/ 	.byte	0x03, 0x50
        /*001a*/ 	.short	0x0000


	//----- nvinfo : EIATTR_MAXREG_COUNT
	.align		4
        /*001c*/ 	.byte	0x03, 0x1b
        /*001e*/ 	.short	0x00ff


	//----- nvinfo : EIATTR_MERCURY_ISA_VERSION
	.align		4
        /*0020*/ 	.byte	0x03, 0x5f
        /*0022*/ 	.short	0x0101


	//----- nvinfo : EIATTR_VRC_CTA_INIT_COUNT
	.align		4
        /*0024*/ 	.byte	0x02, 0x4a
	.zero		1
	.zero		1


	//----- nvinfo : EIATTR_EXIT_INSTR_OFFSETS
	.align		4
        /*0028*/ 	.byte	0x04, 0x1c
        /*002a*/ 	.short	(.L_256 - .L_255)


	//   ....[0]....
.L_255:
        /*002c*/ 	.word	0x00000010


	//----- nvinfo : EIATTR_MAX_THREADS
	.align		4
.L_256:
        /*0030*/ 	.byte	0x04, 0x05
        /*0032*/ 	.short	(.L_258 - .L_257)
.L_257:
        /*0034*/ 	.word	0x00000100
        /*0038*/ 	.word	0x00000001
        /*003c*/ 	.word	0x00000001


	//----- nvinfo : EIATTR_CBANK_PARAM_SIZE
	.align		4
.L_258:
        /*0040*/ 	.byte	0x03, 0x19
        /*0042*/ 	.short	0x0418


	//----- nvinfo : EIATTR_PARAM_CBANK
	.align		4
        /*0044*/ 	.byte	0x04, 0x0a
        /*0046*/ 	.short	(.L_260 - .L_259)
	.align		4
.L_259:
        /*0048*/ 	.word	index@(.nv.constant0._ZN7cutlass13device_kernelIN5flash19enable_sm80_to_sm89INS1_16FlashAttnFwdSm80INS1_25CollectiveMainloopFwdSm80ILi8ELi2ELb0EN4cute5tupleIJNS5_1CILi128EEENS7_ILi64EEENS7_ILi192EEEEEELi192ENS_6half_tEfNS_4arch4Sm80ELb0ELb0ELb1ELb1ELb1ELb1ELb1ELb0EEENS1_21CollectiveEpilogueFwdINS6_IJS8_SA_S9_EEENS6_IJNS7_ILi1EEESI_SI_EEESC_SE_Li256ELb1ELb1ELb0ELb0EEENS1_19SingleTileSchedulerILb1ELb0ELb1ELi128EEEEEEEEEvNT_6ParamsE)
        /*004c*/ 	.short	0x0380
        /*004e*/ 	.short	0x0418


	//----- nvinfo : EIATTR_SW_WAR
	.align		4
.L_260:
        /*0050*/ 	.byte	0x04, 0x36
        /*0052*/ 	.short	(.L_262 - .L_261)
.L_261:
        /*0054*/ 	.word	0x00000008
.L_262:


//--------------------- .nv.info._ZN7cutlass13device_kernelIN5flash19enable_sm80_to_sm89INS1_16FlashAttnFwdSm80INS1_25CollectiveMainloopFwdSm80ILi8ELi2ELb0EN4cute5tupleIJNS5_1CILi128EEENS7_ILi64EEENS7_ILi192EEEEEELi192ENS_6half_tEfNS_4arch4Sm80ELb0ELb1ELb1ELb0ELb1ELb0ELb1ELb0EEENS1_21CollectiveEpilogueFwdINS6_IJS8_SA_S9_EEENS6_IJNS7_ILi1EEESI_SI_EEESC_SE_Li256ELb0ELb1ELb0ELb0EEENS1_19SingleTileSchedulerILb0ELb0ELb1ELi128EEEEEEEEEvNT_6ParamsE --------------------------
	.section	.nv.info._ZN7cutlass13device_kernelIN5flash19enable_sm80_to_sm89INS1_16FlashAttnFwdSm80INS1_25CollectiveMainloopFwdSm80ILi8ELi2ELb0EN4cute5tupleIJNS5_1CILi128EEENS7_ILi64EEENS7_ILi192EEEEEELi192ENS_6half_tEfNS_4arch4Sm80ELb0ELb1ELb1ELb0ELb1ELb0ELb1ELb0EEENS1_21CollectiveEpilogueFwdINS6_IJS8_SA_S9_EEENS6_IJNS7_ILi1EEESI_SI_EEESC_SE_Li256ELb0ELb1ELb0ELb0EEENS1_19SingleTileSchedulerILb0ELb0ELb1ELi128EEEEEEEEEvNT_6ParamsE,"",@"SHT_CUDA_INFO"
	.sectionflags	@""
	.align	4


	//----- nvinfo : EIATTR_CUDA_API_VERSION
	.align		4
        /*0000*/ 	.byte	0x04, 0x37
        /*0002*/ 	.short	(.L_264 - .L_263)
.L_263:
        /*0004*/ 	.word	0x00000082


	//----- nvinfo : EIATTR_KPARAM_INFO
	.align		4
.L_264:
        /*0008*/ 	.byte	0x04, 0x17
        /*000a*/ 	.short	(.L_266 - .L_265)
.L_265:
        /*000c*/ 	.word	0x00000000
        /*0010*/ 	.short	0x0000
        /*0012*/ 	.short	0x0000
        /*0014*/ 	.byte	0x00, 0xf0, 0x61, 0x10


	//----- nvinfo : EIATTR_SPARSE_MMA_MASK
	.align		4
.L_266:
        /*0018*/ 	.byte	0x03, 0x50
        /*001a*/ 	.short	0x0000


	//----- nvinfo : EIATTR_MAXREG_COUNT
	.align		4
        /*001c*/ 	.byte	0x03, 0x1b
        /*001e*/ 	.short	0x00ff


	//----- nvinfo : EIATTR_MERCURY_ISA_VERSION
	.align		4
        /*0020*/ 	.byte	0x03, 0x5f
        /*0022*/ 	.short	0x0101


	//----- nvinfo : EIATTR_VRC_CTA_INIT_COUNT
	.align		4
        /*0024*/ 	.byte	0x02, 0x4a
	.zero		1
	.zero		1


	//----- nvinfo : EIATTR_EXIT_INSTR_OFFSETS
	.align		4
        /*0028*/ 	.byte	0x04, 0x1c
        /*002a*/ 	.short	(.L_268 - .L_267)


	//   ....[0]....
.L_267:
        /*002c*/ 	.word	0x00000010


	//----- nvinfo : EIATTR_MAX_THREADS
	.align		4
.L_268:
        /*0030*/ 	.byte	0x04, 0x05
        /*0032*/ 	.short	(.L_270 - .L_269)
.L_269:
        /*0034*/ 	.word	0x00000100
        /*0038*/ 	.word	0x00000001
        /*003c*/ 	.word	0x00000001


	//----- nvinfo : EIATTR_CBANK_PARAM_SIZE
	.align		4
.L_270:
        /*0040*/ 	.byte	0x03, 0x19
        /*0042*/ 	.short	0x0418


	//----- nvinfo : EIATTR_PARAM_CBANK
	.align		4
        /*0044*/ 	.byte	0x04, 0x0a
        /*0046*/ 	.short	(.L_272 - .L_271)
	.align		4
.L_271:
        /*0048*/ 	.word	index@(.nv.constant0._ZN7cutlass13device_kernelIN5flash19enable_sm80_to_sm89INS1_16FlashAttnFwdSm80INS1_25CollectiveMainloopFwdSm80ILi8ELi2ELb0EN4cute5tupleIJNS5_1CILi128EEENS7_ILi64EEENS7_ILi192EEEEEELi192ENS_6half_tEfNS_4arch4Sm80ELb0ELb1ELb1ELb0ELb1ELb0ELb1ELb0EEENS1_21CollectiveEpilogueFwdINS6_IJS8_SA_S9_EEENS6_IJNS7_ILi1EEESI_SI_EEESC_SE_Li256ELb0ELb1ELb0ELb0EEENS1_19SingleTileSchedulerILb0ELb0ELb1ELi128EEEEEEEEEvNT_6ParamsE)
        /*004c*/ 	.short	0x0380
        /*004e*/ 	.short	0x0418


	//----- nvinfo : EIATTR_SW_WAR
	.align		4
.L_272:
        /*0050*/ 	.byte	0x04, 0x36
        /*0052*/ 	.short	(.L_274 - .L_273)
.L_273:
        /*0054*/ 	.word	0x00000008
.L_274:


//--------------------- .nv.info._ZN7cutlass13device_kernelIN5flash19enable_sm80_to_sm89INS1_16FlashAttnFwdSm80INS1_25CollectiveMainloopFwdSm80ILi8ELi2ELb0EN4cute5tupleIJNS5_1CILi128EEENS7_ILi64EEENS7_ILi192EEEEEELi192ENS_6half_tEfNS_4arch4Sm80ELb0ELb1ELb1ELb1ELb1ELb0ELb1ELb0EEENS1_21CollectiveEpilogueFwdINS6_IJS8_SA_S9_EEENS6_IJNS7_ILi1EEESI_SI_EEESC_SE_Li256ELb1ELb1ELb0ELb0EEENS1_19SingleTileSchedulerILb1ELb0ELb1ELi128EEEEEEEEEvNT_6ParamsE --------------------------
	.section	.nv.info._ZN7cutlass13device_kernelIN5flash19enable_sm80_to_sm89INS1_16FlashAttnFwdSm80INS1_25CollectiveMainloopFwdSm80ILi8ELi2ELb0EN4cute5tupleIJNS5_1CILi128EEENS7_ILi64EEENS7_ILi192EEEEEELi192ENS_6half_tEfNS_4arch4Sm80ELb0ELb1ELb1ELb1ELb1ELb0ELb1ELb0EEENS1_21CollectiveEpilogueFwdINS6_IJS8_SA_S9_EEENS6_IJNS7_ILi1EEESI_SI_EEESC_SE_Li256ELb1ELb1ELb0ELb0EEENS1_19SingleTileSchedulerILb1ELb0ELb1ELi128EEEEEEEEEvNT_6ParamsE,"",@"SHT_CUDA_INFO"
	.sectionflags	@""
	.align	4


	//----- nvinfo : EIATTR_CUDA_API_VERSION
	.align		4
        /*0000*/ 	.byte	0x04, 0x37
        /*0002*/ 	.short	(.L_276 - .L_275)
.L_275:
        /*0004*/ 	.word	0x00000082


	//----- nvinfo : EIATTR_KPARAM_INFO
	.align		4
.L_276:
        /*0008*/ 	.byte	0x04, 0x17
        /*000a*/ 	.short	(.L_278 - .L_277)
.L_277:
        /*000c*/ 	.word	0x00000000
        /*0010*/ 	.short	0x0000
        /*0012*/ 	.short	0x0000
        /*0014*/ 	.byte	0x00, 0xf0, 0x61, 0x10


	//----- nvinfo : EIATTR_SPARSE_MMA_MASK
	.align		4
.L_278:
        /*0018*/ 	.byte	0x03, 0x50
        /*001a*/ 	.short	0x0000


	//----- nvinfo : EIATTR_MAXREG_COUNT
	.align		4
        /*001c*/ 	.byte	0x03, 0x1b
        /*001e*/ 	.short	0x00ff


	//----- nvinfo : EIATTR_MERCURY_ISA_VERSION
	.align		4
        /*0020*/ 	.byte	0x03, 0x5f
        /*0022*/ 	.short	0x0101


	//----- nvinfo : EIATTR_VRC_CTA_INIT_COUNT
	.align		4
        /*0024*/ 	.byte	0x02, 0x4a
	.zero		1
	.zero		1


	//----- nvinfo : EIATTR_EXIT_INSTR_OFFSETS
	.align		4
        /*0028*/ 	.byte	0x04, 0x1c
        /*002a*/ 	.short	(.L_280 - .L_279)


	//   ....[0]....
.L_279:
        /*002c*/ 	.word	0x00000010


	//----- nvinfo : EIATTR_MAX_THREADS
	.align		4
.L_280:
        /*0030*/ 	.byte	0x04, 0x05
        /*0032*/ 	.short	(.L_282 - .L_281)
.L_281:
        /*0034*/ 	.word	0x00000100
        /*0038*/ 	.word	0x00000001
        /*003c*/ 	.word	0x00000001


	//----- nvinfo : EIATTR_CBANK_PARAM_SIZE
	.align		4
.L_282:
        /*0040*/ 	.byte	0x03, 0x19
        /*0042*/ 	.short	0x0418


	//----- nvinfo : EIATTR_PARAM_CBANK
	.align		4
        /*0044*/ 	.byte	0x04, 0x0a
        /*0046*/ 	.short	(.L_284 - .L_283)
	.align		4
.L_283:
        /*0048*/ 	.word	index@(.nv.constant0._ZN7cutlass13device_kernelIN5flash19enable_sm80_to_sm89INS1_16FlashAttnFwdSm80INS1_25CollectiveMainloopFwdSm80ILi8ELi2ELb0EN4cute5tupleIJNS5_1CILi128EEENS7_ILi64EEENS7_ILi192EEEEEELi192ENS_6half_tEfNS_4arch4Sm80ELb0ELb1ELb1ELb1ELb1ELb0ELb1ELb0EEENS1_21CollectiveEpilogueFwdINS6_IJS8_SA_S9_EEENS6_IJNS7_ILi1EEESI_SI_EEESC_SE_Li256ELb1ELb1ELb0ELb0EEENS1_19SingleTileSchedulerILb1ELb0ELb1ELi128EEEEEEEEEvNT_6ParamsE)
        /*004c*/ 	.short	0x0380
        /*004e*/ 	.short	0x0418


	//----- nvinfo : EIATTR_SW_WAR
	.align		4
.L_284:
        /*0050*/ 	.byte	0x04, 0x36
        /*0052*/ 	.short	(.L_286 - .L_285)
.L_285:
        /*0054*/ 	.word	0x00000008
.L_286:


//--------------------- .nv.info._ZN7cutlass13device_kernelIN5flash19enable_sm80_to_sm89INS1_16FlashAttnFwdSm80INS1_25CollectiveMainloopFwdSm80ILi8ELi2ELb0EN4cute5tupleIJNS5_1CILi128EEENS7_ILi64EEENS7_ILi192EEEEEELi192ENS_6half_tEfNS_4arch4Sm80ELb0ELb1ELb1ELb1ELb1ELb1ELb1ELb0EEENS1_21CollectiveEpilogueFwdINS6_IJS8_SA_S9_EEENS6_IJNS7_ILi1EEESI_SI_EEESC_SE_Li256ELb1ELb1ELb0ELb0EEENS1_19SingleTileSchedulerILb1ELb0ELb1ELi128EEEEEEEEEvNT_6ParamsE --------------------------
	.section	.nv.info._ZN7cutlass13device_kernelIN5flash19enable_sm80_to_sm89INS1_16FlashAttnFwdSm80INS1_25CollectiveMainloopFwdSm80ILi8ELi2ELb0EN4cute5tupleIJNS5_1CILi128EEENS7_ILi64EEENS7_ILi192EEEEEELi192ENS_6half_tEfNS_4arch4Sm80ELb0ELb1ELb1ELb1ELb1ELb1ELb1ELb0EEENS1_21CollectiveEpilogueFwdINS6_IJS8_SA_S9_EEENS6_IJNS7_ILi1EEESI_SI_EEESC_SE_Li256ELb1ELb1ELb0ELb0EEENS1_19SingleTileSchedulerILb1ELb0ELb1ELi128EEEEEEEEEvNT_6ParamsE,"",@"SHT_CUDA_INFO"
	.sectionflags	@""
	.align	4


	//----- nvinfo : EIATTR_CUDA_API_VERSION
	.align		4
        /*0000*/ 	.byte	0x04, 0x37
        /*0002*/ 	.short	(.L_288 - .L_287)
.L_287:
        /*0004*/ 	.word	0x00000082


	//----- nvinfo : EIATTR_KPARAM_INFO
	.align		4
.L_288:
        /*0008*/ 	.byte	0x04, 0x17
        /*000a*/ 	.short	(.L_290 - .L_289)
.L_289:
        /*000c*/ 	.word	0x00000000
        /*0010*/ 	.short	0x0000
        /*0012*/ 	.short	0x0000
        /*0014*/ 	.byte	0x00, 0xf0, 0x61, 0x10


	//----- nvinfo : EIATTR_SPARSE_MMA_MASK
	.align		4
.L_290:
        /*0018*/ 	.byte	0x03, 0x50
        /*001a*/ 	.short	0x0000


	//----- nvinfo : EIATTR_MAXREG_COUNT
	.align		4
        /*001c*/ 	.byte	0x03, 0x1b
        /*001e*/ 	.short	0x00ff


	//----- nvinfo : EIATTR_MERCURY_ISA_VERSION
	.align		4
        /*0020*/ 	.byte	0x03, 0x5f
        /*0022*/ 	.short	0x0101


	//----- nvinfo : EIATTR_VRC_CTA_INIT_COUNT
	.align		4
        /*0024*/ 	.byte	0x02, 0x4a
	.zero		1
	.zero		1


	//----- nvinfo : EIATTR_EXIT_INSTR_OFFSETS
	.align		4
        /*0028*/ 	.byte	0x04, 0x1c
        /*002a*/ 	.short	(.L_292 - .L_291)


	//   ....[0]....
.L_291:
        /*002c*/ 	.word	0x00000010


	//----- nvinfo : EIATTR_MAX_THREADS
	.align		4
.L_292:
        /*0030*/ 	.byte	0x04, 0x05
        /*0032*/ 	.short	(.L_294 - .L_293)
.L_293:
        /*0034*/ 	.word	0x00000100
        /*0038*/ 	.word	0x00000001
        /*003c*/ 	.word	0x00000001


	//----- nvinfo : EIATTR_CBANK_PARAM_SIZE
	.align		4
.L_294:
        /*0040*/ 	.byte	0x03, 0x19
        /*0042*/ 	.short	0x0418


	//----- nvinfo : EIATTR_PARAM_CBANK
	.align		4
        /*0044*/ 	.byte	0x04, 0x0a
        /*0046*/ 	.short	(.L_296 - .L_295)
	.align		4
.L_295:
        /*0048*/ 	.word	index@(.nv.constant0._ZN7cutlass13device_kernelIN5flash19enable_sm80_to_sm89INS1_16FlashAttnFwdSm80INS1_25CollectiveMainloopFwdSm80ILi8ELi2ELb0EN4cute5tupleIJNS5_1CILi128EEENS7_ILi64EEENS7_ILi192EEEEEELi192ENS_6half_tEfNS_4arch4Sm80ELb0ELb1ELb1ELb1ELb1ELb1ELb1ELb0EEENS1_21CollectiveEpilogueFwdINS6_IJS8_SA_S9_EEENS6_IJNS7_ILi1EEESI_SI_EEESC_SE_Li256ELb1ELb1ELb0ELb0EEENS1_19SingleTileSchedulerILb1ELb0ELb1ELi128EEEEEEEEEvNT_6ParamsE)
        /*004c*/ 	.short	0x0380
        /*004e*/ 	.short	0x0418


	//----- nvinfo : EIATTR_SW_WAR
	.align		4
.L_296:
        /*0050*/ 	.byte	0x04, 0x36
        /*0052*/ 	.short	(.L_298 - .L_297)
.L_297:
        /*0054*/ 	.word	0x00000008
.L_298:


//--------------------- .nv.info._ZN7cutlass13device_kernelIN5flash19enable_sm80_to_sm89INS1_16FlashAttnFwdSm80INS1_25CollectiveMainloopFwdSm80ILi8ELi2ELb0EN4cute5tupleIJNS5_1CILi128EEENS7_ILi64EEENS7_ILi192EEEEEELi192ENS_6half_tEfNS_4arch4Sm80ELb1ELb0ELb1ELb0ELb1ELb0ELb1ELb0EEENS1_21CollectiveEpilogueFwdINS6_IJS8_SA_S9_EEENS6_IJNS7_ILi1EEESI_SI_EEESC_SE_Li256ELb0ELb1ELb0ELb0EEENS1_30DynamicPersistentTileSchedulerILi256ELi256ELb0ELb1ELb0EEEEEEEEEvNT_6ParamsE --------------------------
	.section	.nv.info._ZN7cutlass13device_kernelIN5flash19enable_sm80_to_sm89INS1_16FlashAttnFwdSm80INS1_25CollectiveMainloopFwdSm80ILi8ELi2ELb0EN4cute5tupleIJNS5_1CILi128EEENS7_ILi64EEENS7_ILi192EEEEEELi192ENS_6half_tEfNS_4arch4Sm80ELb1ELb0ELb1ELb0ELb1ELb0ELb1ELb0EEENS1_21CollectiveEpilogueFwdINS6_IJS8_SA_S9_EEENS6_IJNS7_ILi1EEESI_SI_EEESC_SE_Li256ELb0ELb1ELb0ELb0EEENS1_30DynamicPersistentTileSchedulerILi256ELi256ELb0ELb1ELb0EEEEEEEEEvNT_6ParamsE,"",@"SHT_CUDA_INFO"
	.sectionflags	@""
	.align	4


	//----- nvinfo : EIATTR_CUDA_API_VERSION
	.align		4
        /*0000*/ 	.byte	0x04, 0x37
        /*0002*/ 	.short	(.L_300 - .L_299)
.L_299:
        /*0004*/ 	.word	0x00000082


	//----- nvinfo : EIATTR_KPARAM_INFO
	.align		4
.L_300:
        /*0008*/ 	.byte	0x04, 0x17
        /*000a*/ 	.short	(.L_302 - .L_301)
.L_301:
        /*000c*/ 	.word	0x00000000
        /*0010*/ 	.short	0x0000
        /*0012*/ 	.short	0x0000
        /*0014*/ 	.byte	0x00, 0xf0, 0xa1, 0x10


	//----- nvinfo : EIATTR_SPARSE_MMA_MASK
	.align		4
.L_302:
        /*0018*/ 	.byte	0x03, 0x50
        /*001a*/ 	.short	0x0000


	//----- nvinfo : EIATTR_MAXREG_COUNT
	.align		4
        /*001c*/ 	.byte	0x03, 0x1b
        /*001e*/ 	.short	0x00ff


	//----- nvinfo : EIATTR_MERCURY_ISA_VERSION
	.align		4
        /*0020*/ 	.byte	0x03, 0x5f
        /*0022*/ 	.short	0x0101


	//----- nvinfo : EIATTR_VRC_CTA_INIT_COUNT
	.align		4
        /*0024*/ 	.byte	0x02, 0x4a
	.zero		1
	.zero		1


	//----- nvinfo : EIATTR_EXIT_INSTR_OFFSETS
	.align		4
        /*0028*/ 	.byte	0x04, 0x1c
        /*002a*/ 	.short	(.L_304 - .L_303)


	//   ....[0]....
.L_303:
        /*002c*/ 	.word	0x00000010


	//----- nvinfo : EIATTR_MAX_THREADS
	.align		4
.L_304:
        /*0030*/ 	.byte	0x04, 0x05
        /*0032*/ 	.short	(.L_306 - .L_305)
.L_305:
        /*0034*/ 	.word	0x00000100
        /*0038*/ 	.word	0x00000001
        /*003c*/ 	.word	0x00000001


	//----- nvinfo : EIATTR_CBANK_PARAM_SIZE
	.align		4
.L_306:
        /*0040*/ 	.byte	0x03, 0x19
        /*0042*/ 	.short	0x0428


	//----- nvinfo : EIATTR_PARAM_CBANK
	.align		4
        /*0044*/ 	.byte	0x04, 0x0a
        /*0046*/ 	.short	(.L_308 - .L_307)
	.align		4
.L_307:
        /*0048*/ 	.word	index@(.nv.constant0._ZN7cutlass13device_kernelIN5flash19enable_sm80_to_sm89INS1_16FlashAttnFwdSm80INS1_25CollectiveMainloopFwdSm80ILi8ELi2ELb0EN4cute5tupleIJNS5_1CILi128EEENS7_ILi64EEENS7_ILi192EEEEEELi192ENS_6half_tEfNS_4arch4Sm80ELb1ELb0ELb1ELb0ELb1ELb0ELb1ELb0EEENS1_21CollectiveEpilogueFwdINS6_IJS8_SA_S9_EEENS6_IJNS7_ILi1EEESI_SI_EEESC_SE_Li256ELb0ELb1ELb0ELb0EEENS1_30DynamicPersistentTileSchedulerILi256ELi256ELb0ELb1ELb0EEEEEEEEEvNT_6ParamsE)
        /*004c*/ 	.short	0x0380
        /*004e*/ 	.short	0x0428


	//----- nvinfo : EIATTR_SW_WAR
	.align		4
.L_308:
        /*0050*/ 	.byte	0x04, 0x36
        /*0052*/ 	.short	(.L_310 - .L_309)
.L_309:
        /*0054*/ 	.word	0x00000008
.L_310:


//--------------------- .nv.info._ZN7cutlass13device_kernelIN5flash19enable_sm80_to_sm89INS1_16FlashAttnFwdSm80INS1_25CollectiveMainloopFwdSm80ILi8ELi2ELb0EN4cute5tupleIJNS5_1CILi128EEENS7_ILi64EEENS7_ILi192EEEEEELi192ENS_6half_tEfNS_4arch4Sm80ELb1ELb0ELb1ELb1ELb1ELb0ELb1ELb0EEENS1_21CollectiveEpilogueFwdINS6_IJS8_SA_S9_EEENS6_IJNS7_ILi1EEESI_SI_EEESC_SE_Li256ELb1ELb1ELb0ELb0EEENS1_19SingleTileSchedulerILb1ELb0ELb1ELi128EEEEEEEEEvNT_6ParamsE --------------------------
	.section	.nv.info._ZN7cutlass13device_kernelIN5flash19enable_sm80_to_sm89INS1_16FlashAttnFwdSm80INS1_25CollectiveMainloopFwdSm80ILi8ELi2ELb0EN4cute5tupleIJNS5_1CILi128EEENS7_ILi64EEENS7_ILi192EEEEEELi192ENS_6half_tEfNS_4arch4Sm80ELb1ELb0ELb1ELb1ELb1ELb0ELb1ELb0EEENS1_21CollectiveEpilogueFwdINS6_IJS8_SA_S9_EEENS6_IJNS7_ILi1EEESI_SI_EEESC_SE_Li256ELb1ELb1ELb0ELb0EEENS1_19SingleTileSchedulerILb1ELb0ELb1ELi128EEEEEEEEEvNT_6ParamsE,"",@"SHT_CUDA_INFO"
	.sectionflags	@""
	.align	4


	//----- nvinfo : EIATTR_CUDA_API_VERSION
	.align		4
        /*0000*/ 	.byte	0x04, 0x37
        /*0002*/ 	.short	(.L_312 - .L_311)
.L_311:
        /*0004*/ 	.word	0x00000082


	//----- nvinfo : EIATTR_KPARAM_INFO
	.align		4
.L_312:
        /*0008*/ 	.byte	0x04, 0x17
        /*000a*/ 	.short	(.L_314 - .L_313)
.L_313:
        /*000c*/ 	.word	0x00000000
        /*0010*/ 	.short	0x0000
        /*0012*/ 	.short	0x0000
        /*0014*/ 	.byte	0x00, 0xf0, 0x61, 0x10


	//----- nvinfo : EIATTR_SPARSE_MMA_MASK
	.align		4
.L_314:
        /*0018*/ 	.byte	0x03, 0x50
        /*001a*/ 	.short	0x0000


	//----- nvinfo : EIATTR_MAXREG_COUNT
	.align		4
        /*001c*/ 	.byte	0x03, 0x1b
        /*001e*/ 	.short	0x00ff


	//----- nvinfo : EIATTR_MERCURY_ISA_VERSION
	.align		4
        /*0020*/ 	.byte	0x03, 0x5f
        /*0022*/ 	.short	0x0101


	//----- nvinfo : EIATTR_VRC_CTA_INIT_COUNT
	.align		4
        /*0024*/ 	.byte	0x02, 0x4a
	.zero		1
	.zero		1


	//----- nvinfo : EIATTR_EXIT_INSTR_OFFSETS
	.align		4
        /*0028*/ 	.byte	0x04, 0x1c
        /*002a*/ 	.short	(.L_316 - .L_315)


	//   ....[0]....
.L_315:
        /*002c*/ 	.word	0x00000010


	//----- nvinfo : EIATTR_MAX_THREADS
	.align		4
.L_316:
        /*0030*/ 	.byte	0x04, 0x05
        /*0032*/ 	.short	(.L_318 - .L_317)
.L_317:
        /*0034*/ 	.word	0x00000100
        /*0038*/ 	.word	0x00000001
        /*003c*/ 	.word	0x00000001


	//----- nvinfo : EIATTR_CBANK_PARAM_SIZE
	.align		4
.L_318:
        /*0040*/ 	.byte	0x03, 0x19
        /*0042*/ 	.short	0x0418


	//----- nvinfo : EIATTR_PARAM_CBANK
	.align		4
        /*0044*/ 	.byte	0x04, 0x0a
        /*0046*/ 	.short	(.L_320 - .L_319)
	.align		4
.L_319:
        /*0048*/ 	.word	index@(.nv.constant0._ZN7cutlass13device_kernelIN5flash19enable_sm80_to_sm89INS1_16FlashAttnFwdSm80INS1_25CollectiveMainloopFwdSm80ILi8ELi2ELb0EN4cute5tupleIJNS5_1CILi128EEENS7_ILi64EEENS7_ILi192EEEEEELi192ENS_6half_tEfNS_4arch4Sm80ELb1ELb0ELb1ELb1ELb1ELb0ELb1ELb0EEENS1_21CollectiveEpilogueFwdINS6_IJS8_SA_S9_EEENS6_IJNS7_ILi1EEESI_SI_EEESC_SE_Li256ELb1ELb1ELb0ELb0EEENS1_19SingleTileSchedulerILb1ELb0ELb1ELi128EEEEEEEEEvNT_6ParamsE)
        /*004c*/ 	.short	0x0380
        /*004e*/ 	.short	0x0418


	//----- nvinfo : EIATTR_SW_WAR
	.align		4
.L_320:
        /*0050*/ 	.byte	0x04, 0x36
        /*0052*/ 	.short	(.L_322 - .L_321)
.L_321:
        /*0054*/ 	.word	0x00000008
.L_322:


//--------------------- .nv.info._ZN7cutlass13device_kernelIN5flash19enable_sm80_to_sm89INS1_16FlashAttnFwdSm80INS1_25CollectiveMainloopFwdSm80ILi8ELi2ELb0EN4cute5tupleIJNS5_1CILi128EEENS7_ILi64EEENS7_ILi192EEEEEELi192ENS_6half_tEfNS_4arch4Sm80ELb1ELb0ELb1ELb1ELb1ELb1ELb1ELb0EEENS1_21CollectiveEpilogueFwdINS6_IJS8_SA_S9_EEENS6_IJNS7_ILi1EEESI_SI_EEESC_SE_Li256ELb1ELb1ELb0ELb0EEENS1_19SingleTileSchedulerILb1ELb0ELb1ELi128EEEEEEEEEvNT_6ParamsE --------------------------
	.section	.nv.info._ZN7cutlass13device_kernelIN5flash19enable_sm80_to_sm89INS1_16FlashAttnFwdSm80INS1_25CollectiveMainloopFwdSm80ILi8ELi2ELb0EN4cute5tupleIJNS5_1CILi128EEENS7_ILi64EEENS7_ILi192EEEEEELi192ENS_6half_tEfNS_4arch4Sm80ELb1ELb0ELb1ELb1ELb1ELb1ELb1ELb0EEENS1_21CollectiveEpilogueFwdINS6_IJS8_SA_S9_EEENS6_IJNS7_ILi1EEESI_SI_EEESC_SE_Li256ELb1ELb1ELb0ELb0EEENS1_19SingleTileSchedulerILb1ELb0ELb1ELi128EEEEEEEEEvNT_6ParamsE,"",@"SHT_CUDA_INFO"
	.sectionflags	@""
	.align	4


	//----- nvinfo : EIATTR_CUDA_API_VERSION
	.align		4
        /*0000*/ 	.byte	0x04, 0x37
        /*0002*/ 	.short	(.L_324 - .L_323)
.L_323:
        /*0004*/ 	.word	0x00000082


	//----- nvinfo : EIATTR_KPARAM_INFO
	.align		4
.L_324:
        /*0008*/ 	.byte	0x04, 0x17
        /*000a*/ 	.short	(.L_326 - .L_325)
.L_325:
        /*000c*/ 	.word	0x00000000
        /*0010*/ 	.short	0x0000
        /*0012*/ 	.short	0x0000
        /*0014*/ 	.byte	0x00, 0xf0, 0x61, 0x10


	//----- nvinfo : EIATTR_SPARSE_MMA_MASK
	.align		4
.L_326:
        /*0018*/ 	.byte	0x03, 0x50
        /*001a*/ 	.short	0x0000


	//----- nvinfo : EIATTR_MAXREG_COUNT
	.align		4
        /*001c*/ 	.byte	0x03, 0x1b
        /*001e*/ 	.short	0x00ff


	//----- nvinfo : EIATTR_MERCURY_ISA_VERSION
	.align		4
        /*0020*/ 	.byte	0x03, 0x5f
        /*0022*/ 	.short	0x0101


	//----- nvinfo : EIATTR_VRC_CTA_INIT_COUNT
	.align		4
        /*0024*/ 	.byte	0x02, 0x4a
	.zero		1
	.zero		1


	//----- nvinfo : EIATTR_EXIT_INSTR_OFFSETS
	.align		4
        /*0028*/ 	.byte	0x04, 0x1c
        /*002a*/ 	.short	(.L_328 - .L_327)


	//   ....[0]....
.L_327:
        /*002c*/ 	.word	0x00000010


	//----- nvinfo : EIATTR_MAX_THREADS
	.align		4
.L_328:
        /*0030*/ 	.byte	0x04, 0x05
        /*0032*/ 	.short	(.L_330 - .L_329)
.L_329:
        /*0034*/ 	.word	0x00000100
        /*0038*/ 	.word	0x00000001
        /*003c*/ 	.word	0x00000001


	//----- nvinfo : EIATTR_CBANK_PARAM_SIZE
	.align		4
.L_330:
        /*0040*/ 	.byte	0x03, 0x19
        /*0042*/ 	.short	0x0418


	//----- nvinfo : EIATTR_PARAM_CBANK
	.align		4
        /*0044*/ 	.byte	0x04, 0x0a
        /*0046*/ 	.short	(.L_332 - .L_331)
	.align		4
.L_331:
        /*0048*/ 	.word	index@(.nv.constant0._ZN7cutlass13device_kernelIN5flash19enable_sm80_to_sm89INS1_16FlashAttnFwdSm80INS1_25CollectiveMainloopFwdSm80ILi8ELi2ELb0EN4cute5tupleIJNS5_1CILi128EEENS7_ILi64EEENS7_ILi192EEEEEELi192ENS_6half_tEfNS_4arch4Sm80ELb1ELb0ELb1ELb1ELb1ELb1ELb1ELb0EEENS1_21CollectiveEpilogueFwdINS6_IJS8_SA_S9_EEENS6_IJNS7_ILi1EEESI_SI_EEESC_SE_Li256ELb1ELb1ELb0ELb0EEENS1_19SingleTileSchedulerILb1ELb0ELb1ELi128EEEEEEEEEvNT_6ParamsE)
        /*004c*/ 	.short	0x0380
        /*004e*/ 	.short	0x0418


	//----- nvinfo : EIATTR_SW_WAR
	.align		4
.L_332:
        /*0050*/ 	.byte	0x04, 0x36
        /*0052*/ 	.short	(.L_334 - .L_333)
.L_333:
        /*0054*/ 	.word	0x00000008
.L_334:


//--------------------- .nv.callgraph             --------------------------
	.section	.nv.callgraph,"",@"SHT_CUDA_CALLGRAPH"
	.align	4
	.sectionentsize	8
	.align		4
        /*0000*/ 	.word	0x00000000
	.align		4
        /*0004*/ 	.word	0xffffffff
	.align		4
        /*0008*/ 	.word	0x00000000
	.align		4
        /*000c*/ 	.word	0xfffffffe
	.align		4
        /*0010*/ 	.word	0x00000000
	.align		4
        /*0014*/ 	.word	0xfffffffd
	.align		4
        /*0018*/ 	.word	0x00000000
	.align		4
        /*001c*/ 	.word	0xfffffffc


//--------------------- .nv.constant4             --------------------------
	.section	.nv.constant4,"a",@progbits
	.align	8
	.align		8
.nv.constant4:
        /*0000*/ 	.dword	_ZN80_INTERNAL_72fa9827_44_flash_fwd_hdim192_fp16_paged_softcap_sm80_cu_bdbb69e5_32674cuda3std3__45__cpo5beginE
	.align		8
        /*0008*/ 	.dword	_ZN80_INTERNAL_72fa9827_44_flash_fwd_hdim192_fp16_paged_softcap_sm80_cu_bdbb69e5_32674cuda3std3__45__cpo3endE
	.align		8
        /*0010*/ 	.dword	_ZN80_INTERNAL_72fa9827_44_flash_fwd_hdim192_fp16_paged_softcap_sm80_cu_bdbb69e5_32674cuda3std3__45__cpo6cbeginE
	.align		8
        /*0018*/ 	.dword	_ZN80_INTERNAL_72fa9827_44_flash_fwd_hdim192_fp16_paged_softcap_sm80_cu_bdbb69e5_32674cuda3std3__45__cpo4cendE
	.align		8
        /*0020*/ 	.dword	_ZN80_INTERNAL_72fa9827_44_flash_fwd_hdim192_fp16_paged_softcap_sm80_cu_bdbb69e5_32674cuda3std3__482_GLOBAL__N__72fa9827_44_flash_fwd_hdim192_fp16_paged_softcap_sm80_cu_bdbb69e5_32676ignoreE
	.align		8
        /*0028*/ 	.dword	_ZN80_INTERNAL_72fa9827_44_flash_fwd_hdim192_fp16_paged_softcap_sm80_cu_bdbb69e5_32674cuda3std3__419piecewise_constructE
	.align		8
        /*0030*/ 	.dword	_ZN80_INTERNAL_72fa9827_44_flash_fwd_hdim192_fp16_paged_softcap_sm80_cu_bdbb69e5_32674cuda3std3__48in_placeE
	.align		8
        /*0038*/ 	.dword	_ZN80_INTERNAL_72fa9827_44_flash_fwd_hdim192_fp16_paged_softcap_sm80_cu_bdbb69e5_32674cuda3std6ranges3__45__cpo4swapE
	.align		8
        /*0040*/ 	.dword	_ZN80_INTERNAL_72fa9827_44_flash_fwd_hdim192_fp16_paged_softcap_sm80_cu_bdbb69e5_32674cuda3std6ranges3__45__cpo9iter_moveE
	.align		8
        /*0048*/ 	.dword	_ZN80_INTERNAL_72fa9827_44_flash_fwd_hdim192_fp16_paged_softcap_sm80_cu_bdbb69e5_32674cute7productE
	.align		8
        /*0050*/ 	.dword	_ZN80_INTERNAL_72fa9827_44_flash_fwd_hdim192_fp16_paged_softcap_sm80_cu_bdbb69e5_32674cute1_E


//--------------------- .text._ZN7cutlass13device_kernelIN5flash19enable_sm80_to_sm89INS1_16FlashAttnFwdSm80INS1_25CollectiveMainloopFwdSm80ILi8ELi1ELb0EN4cute5tupleIJNS5_1CILi128EEENS7_ILi64EEENS7_ILi192EEEEEELi192ENS_6half_tEfNS_4arch4Sm80ELb0ELb0ELb1ELb0ELb1ELb0ELb1ELb0EEENS1_21CollectiveEpilogueFwdINS6_IJS8_SA_S9_EEENS6_IJNS7_ILi1EEESI_SI_EEESC_SE_Li256ELb0ELb1ELb0ELb0EEENS1_19SingleTileSchedulerILb0ELb0ELb1ELi128EEEEEEEEEvNT_6ParamsE --------------------------
	.section	.text._ZN7cutlass13device_kernelIN5flash19enable_sm80_to_sm89INS1_16FlashAttnFwdSm80INS1_25CollectiveMainloopFwdSm80ILi8ELi1ELb0EN4cute5tupleIJNS5_1CILi128EEENS7_ILi64EEENS7_ILi192EEEEEELi192ENS_6half_tEfNS_4arch4Sm80ELb0ELb0ELb1ELb0ELb1ELb0ELb1ELb0EEENS1_21CollectiveEpilogueFwdINS6_IJS8_SA_S9_EEENS6_IJNS7_ILi1EEESI_SI_EEESC_SE_Li256ELb0ELb1ELb0ELb0EEENS1_19SingleTileSchedulerILb0ELb0ELb1ELi128EEEEEEEEEvNT_6ParamsE,"ax",@progbits
	.align	128
.text._ZN7cutlass13device_kernelIN5flash19enable_sm80_to_sm89INS1_16FlashAttnFwdSm80INS1_25CollectiveMainloopFwdSm80ILi8ELi1ELb0EN4cute5tupleIJNS5_1CILi128EEENS7_ILi64EEENS7_ILi192EEEEEELi192ENS_6half_tEfNS_4arch4Sm80ELb0ELb0ELb1ELb0ELb1ELb0ELb1ELb0EEENS1_21CollectiveEpilogueFwdINS6_IJS8_SA_S9_EEENS6_IJNS7_ILi1EEESI_SI_EEESC_SE_Li256ELb0ELb1ELb0ELb0EEENS1_19SingleTileSchedulerILb0ELb0ELb1ELi128EEEEEEEEEvNT_6ParamsE:
        .type           _ZN7cutlass13device_kernelIN5flash19enable_sm80_to_sm89INS1_16FlashAttnFwdSm80INS1_25CollectiveMainloopFwdSm80ILi8ELi1ELb0EN4cute5tupleIJNS5_1CILi128EEENS7_ILi64EEENS7_ILi192EEEEEELi192ENS_6half_tEfNS_4arch4Sm80ELb0ELb0ELb1ELb0ELb1ELb0ELb1ELb0EEENS1_21CollectiveEpilogueFwdINS6_IJS8_SA_S9_EEENS6_IJNS7_ILi1EEESI_SI_EEESC_SE_Li256ELb0ELb1ELb0ELb0EEENS1_19SingleTileSchedulerILb0ELb0ELb1ELi128EEEEEEEEEvNT_6ParamsE,@function
        .size           _ZN7cutlass13device_kernelIN5flash19enable_sm80_to_sm89INS1_16FlashAttnFwdSm80INS1_25CollectiveMainloopFwdSm80ILi8ELi1ELb0EN4cute5tupleIJNS5_1CILi128EEENS7_ILi64EEENS7_ILi192EEEEEELi192ENS_6half_tEfNS_4arch4Sm80ELb0ELb0ELb1ELb0ELb1ELb0ELb1ELb0EEENS1_21CollectiveEpilogueFwdINS6_IJS8_SA_S9_EEENS6_IJNS7_ILi1EEESI_SI_EEESC_SE_Li256ELb0ELb1ELb0ELb0EEENS1_19SingleTileSchedulerILb0ELb0ELb1ELi128EEEEEEEEEvNT_6ParamsE,(.L_x_18 - _ZN7cutlass13device_kernelIN5flash19enable_sm80_to_sm89INS1_16FlashAttnFwdSm80INS1_25CollectiveMainloopFwdSm80ILi8ELi1ELb0EN4cute5tupleIJNS5_1CILi128EEENS7_ILi64EEENS7_ILi192EEEEEELi192ENS_6half_tEfNS_4arch4Sm80ELb0ELb0ELb1ELb0ELb1ELb0ELb1ELb0EEENS1_21CollectiveEpilogueFwdINS6_IJS8_SA_S9_EEENS6_IJNS7_ILi1EEESI_SI_EEESC_SE_Li256ELb0ELb1ELb0ELb0EEENS1_19SingleTileSchedulerILb0ELb0ELb1ELi128EEEEEEEEEvNT_6ParamsE)
        .other          _ZN7cutlass13device_kernelIN5flash19enable_sm80_to_sm89INS1_16FlashAttnFwdSm80INS1_25CollectiveMainloopFwdSm80ILi8ELi1ELb0EN4cute5tupleIJNS5_1CILi128EEENS7_ILi64EEENS7_ILi192EEEEEELi192ENS_6half_tEfNS_4arch4Sm80ELb0ELb0ELb1ELb0ELb1ELb0ELb1ELb0EEENS1_21CollectiveEpilogueFwdINS6_IJS8_SA_S9_EEENS6_IJNS7_ILi1EEESI_SI_EEESC_SE_Li256ELb0ELb1ELb0ELb0EEENS1_19SingleTileSchedulerILb0ELb0ELb1ELi128EEEEEEEEEvNT_6ParamsE,@"STO_CUDA_ENTRY STV_DEFAULT"
_ZN7cutlass13device_kernelIN5flash19enable_sm80_to_sm89INS1_16FlashAttnFwdSm80INS1_25CollectiveMainloopFwdSm80ILi8ELi1ELb0EN4cute5tupleIJNS5_1CILi128EEENS7_ILi64EEENS7_ILi192EEEEEELi192ENS_6half_tEfNS_4arch4Sm80ELb0ELb0ELb1ELb0ELb1ELb0ELb1ELb0EEENS1_21CollectiveEpilogueFwdINS6_IJS8_SA_S9_EEENS6_IJNS7_ILi1EEESI_SI_EEESC_SE_Li256ELb0ELb1ELb0ELb0EEENS1_19SingleTileSchedulerILb0ELb0ELb1ELi128EEEEEEEEEvNT_6ParamsE:
[----:B------:R-:W-:Y:S01]  /*0000*/  LDC R1, c[0x0][0x37c] ;  /* 0x0000df00ff017b82 */ /* 0x000fe20000000800 */
[----:B------:R-:W-:Y:S05]  /*0010*/  EXIT ;  /* 0x000000000000794d */ /* 0x000fea0003800000 */
.L_x_0:
[----:B------:R-:W-:-:S00]  /*0020*/  BRA `(.L_x_0) ;  /* 0xfffffffc00fc7947 */ /* 0x000fc0000383ffff */
[----:B------:R-:W-:-:S00]  /*0030*/  NOP ;  /* 0x0000000000007918 */ /* 0x000fc00000000000 */
        /* <DEDUP_REMOVED lines=12> */
.L_x_18:


//--------------------- .text._ZN7cutlass13device_kernelIN5flash19enable_sm80_to_sm89INS1_16FlashAttnFwdSm80INS1_25CollectiveMainloopFwdSm80ILi8ELi1ELb0EN4cute5tupleIJNS5_1CILi128EEENS7_ILi64EEENS7_ILi192EEEEEELi192ENS_6half_tEfNS_4arch4Sm80ELb0ELb0ELb1ELb1ELb1ELb0ELb1ELb0EEENS1_21CollectiveEpilogueFwdINS6_IJS8_SA_S9_EEENS6_IJNS7_ILi1EEESI_SI_EEESC_SE_Li256ELb1ELb1ELb0ELb0EEENS1_19SingleTileSchedulerILb1ELb0ELb1ELi128EEEEEEEEEvNT_6ParamsE --------------------------
	.section	.text._ZN7cutlass13device_kernelIN5flash19enable_sm80_to_sm89INS1_16FlashAttnFwdSm80INS1_25CollectiveMainloopFwdSm80ILi8ELi1ELb0EN4cute5tupleIJNS5_1CILi128EEENS7_ILi64EEENS7_ILi192EEEEEELi192ENS_6half_tEfNS_4arch4Sm80ELb0ELb0ELb1ELb1ELb1ELb0ELb1ELb0EEENS1_21CollectiveEpilogueFwdINS6_IJS8_SA_S9_EEENS6_IJNS7_ILi1EEESI_SI_EEESC_SE_Li256ELb1ELb1ELb0ELb0EEENS1_19SingleTileSchedulerILb1ELb0ELb1ELi128EEEEEEEEEvNT_6ParamsE,"ax",@progbits
	.align	128
.text._ZN7cutlass13device_kernelIN5flash19enable_sm80_to_sm89INS1_16FlashAttnFwdSm80INS1_25CollectiveMainloopFwdSm80ILi8ELi1ELb0EN4cute5tupleIJNS5_1CILi128EEENS7_ILi64EEENS7_ILi192EEEEEELi192ENS_6half_tEfNS_4arch4Sm80ELb0ELb0ELb1ELb1ELb1ELb0ELb1ELb0EEENS1_21CollectiveEpilogueFwdINS6_IJS8_SA_S9_EEENS6_IJNS7_ILi1EEESI_SI_EEESC_SE_Li256ELb1ELb1ELb0ELb0EEENS1_19SingleTileSchedulerILb1ELb0ELb1ELi128EEEEEEEEEvNT_6ParamsE:
        .type           _ZN7cutlass13device_kernelIN5flash19enable_sm80_to_sm89INS1_16FlashAttnFwdSm80INS1_25CollectiveMainloopFwdSm80ILi8ELi1ELb0EN4cute5tupleIJNS5_1CILi128EEENS7_ILi64EEENS7_ILi192EEEEEELi192ENS_6half_tEfNS_4arch4Sm80ELb0ELb0ELb1ELb1ELb1ELb0ELb1ELb0EEENS1_21CollectiveEpilogueFwdINS6_IJS8_SA_S9_EEENS6_IJNS7_ILi1EEESI_SI_EEESC_SE_Li256ELb1ELb1ELb0ELb0EEENS1_19SingleTileSchedulerILb1ELb0ELb1ELi128EEEEEEEEEvNT_6ParamsE,@function
        .size           _ZN7cutlass13device_kernelIN5flash19enable_sm80_to_sm89INS1_16FlashAttnFwdSm80INS1_25CollectiveMainloopFwdSm80ILi8ELi1ELb0EN4cute5tupleIJNS5_1CILi128EEENS7_ILi64EEENS7_ILi192EEEEEELi192ENS_6half_tEfNS_4arch4Sm80ELb0ELb0ELb1ELb1ELb1ELb0ELb1ELb0EEENS1_21CollectiveEpilogueFwdINS6_IJS8_SA_S9_EEENS6_IJNS7_ILi1EEESI_SI_EEESC_SE_Li256ELb1ELb1ELb0ELb0EEENS1_19SingleTileSchedulerILb1ELb0ELb1ELi128EEEEEEEEEvNT_6ParamsE,(.L_x_19 - _ZN7cutlass13device_kernelIN5flash19enable_sm80_to_sm89INS1_16FlashAttnFwdSm80INS1_25CollectiveMainloopFwdSm80ILi8ELi1ELb0EN4cute5tupleIJNS5_1CILi128EEENS7_ILi64EEENS7_ILi192EEEEEELi192ENS_6half_tEfNS_4arch4Sm80ELb0ELb0ELb1ELb1ELb1ELb0ELb1ELb0EEENS1_21CollectiveEpilogueFwdINS6_IJS8_SA_S9_EEENS6_IJNS7_ILi1EEESI_SI_EEESC_SE_Li256ELb1ELb1ELb0ELb0EEENS1_19SingleTileSchedulerILb1ELb0ELb1ELi128EEEEEEEEEvNT_6ParamsE)
        .other          _ZN7cutlass13device_kernelIN5flash19enable_sm80_to_sm89INS1_16FlashAttnFwdSm80INS1_25CollectiveMainloopFwdSm80ILi8ELi1ELb0EN4cute5tupleIJNS5_1CILi128EEENS7_ILi64EEENS7_ILi192EEEEEELi192ENS_6half_tEfNS_4arch4Sm80ELb0ELb0ELb1ELb1ELb1ELb0ELb1ELb0EEENS1_21CollectiveEpilogueFwdINS6_IJS8_SA_S9_EEENS6_IJNS7_ILi1EEESI_SI_EEESC_SE_Li256ELb1ELb1ELb0ELb0EEENS1_19SingleTileSchedulerILb1ELb0ELb1ELi128EEEEEEEEEvNT_6ParamsE,@"STO_CUDA_ENTRY STV_DEFAULT"
_ZN7cutlass13device_kernelIN5flash19enable_sm80_to_sm89INS1_16FlashAttnFwdSm80INS1_25CollectiveMainloopFwdSm80ILi8ELi1ELb0EN4cute5tupleIJNS5_1CILi128EEENS7_ILi64EEENS7_ILi192EEEEEELi192ENS_6half_tEfNS_4arch4Sm80ELb0ELb0ELb1ELb1ELb1ELb0ELb1ELb0EEENS1_21CollectiveEpilogueFwdINS6_IJS8_SA_S9_EEENS6_IJNS7_ILi1EEESI_SI_EEESC_SE_Li256ELb1ELb1ELb0ELb0EEENS1_19SingleTileSchedulerILb1ELb0ELb1ELi128EEEEEEEEEvNT_6ParamsE:
[----:B------:R-:W-:Y:S01]  /*0000*/  LDC R1, c[0x0][0x37c] ;  /* 0x0000df00ff017b82 */ /* 0x000fe20000000800 */
[----:B------:R-:W-:Y:S05]  /*0010*/  EXIT ;  /* 0x000000000000794d */ /* 0x000fea0003800000 */
.L_x_1:
        /* <DEDUP_REMOVED lines=14> */
.L_x_19:


//--------------------- .text._ZN7cutlass13device_kernelIN5flash19enable_sm80_to_sm89INS1_16FlashAttnFwdSm80INS1_25CollectiveMainloopFwdSm80ILi8ELi1ELb0EN4cute5tupleIJNS5_1CILi128EEENS7_ILi64EEENS7_ILi192EEEEEELi192ENS_6half_tEfNS_4arch4Sm80ELb0ELb0ELb1ELb1ELb1ELb1ELb1ELb0EEENS1_21CollectiveEpilogueFwdINS6_IJS8_SA_S9_EEENS6_IJNS7_ILi1EEESI_SI_EEESC_SE_Li256ELb1ELb1ELb0ELb0EEENS1_19SingleTileSchedulerILb1ELb0ELb1ELi128EEEEEEEEEvNT_6ParamsE --------------------------
	.section	.text._ZN7cutlass13device_kernelIN5flash19enable_sm80_to_sm89INS1_16FlashAttnFwdSm80INS1_25CollectiveMainloopFwdSm80ILi8ELi1ELb0EN4cute5tupleIJNS5_1CILi128EEENS7_ILi64EEENS7_ILi192EEEEEELi192ENS_6half_tEfNS_4arch4Sm80ELb0ELb0ELb1ELb1ELb1ELb1ELb1ELb0EEENS1_21CollectiveEpilogueFwdINS6_IJS8_SA_S9_EEENS6_IJNS7_ILi1EEESI_SI_EEESC_SE_Li256ELb1ELb1ELb0ELb0EEENS1_19SingleTileSchedulerILb1ELb0ELb1ELi128EEEEEEEEEvNT_6ParamsE,"ax",@progbits
	.align	128
.text._ZN7cutlass13device_kernelIN5flash19enable_sm80_to_sm89INS1_16FlashAttnFwdSm80INS1_25CollectiveMainloopFwdSm80ILi8ELi1ELb0EN4cute5tupleIJNS5_1CILi128EEENS7_ILi64EEENS7_ILi192EEEEEELi192ENS_6half_tEfNS_4arch4Sm80ELb0ELb0ELb1ELb1ELb1ELb1ELb1ELb0EEENS1_21CollectiveEpilogueFwdINS6_IJS8_SA_S9_EEENS6_IJNS7_ILi1EEESI_SI_EEESC_SE_Li256ELb1ELb1ELb0ELb0EEENS1_19SingleTileSchedulerILb1ELb0ELb1ELi128EEEEEEEEEvNT_6ParamsE:
        .type           _ZN7cutlass13device_kernelIN5flash19enable_sm80_to_sm89INS1_16FlashAttnFwdSm80INS1_25CollectiveMainloopFwdSm80ILi8ELi1ELb0EN4cute5tupleIJNS5_1CILi128EEENS7_ILi64EEENS7_ILi192EEEEEELi192ENS_6half_tEfNS_4arch4Sm80ELb0ELb0ELb1ELb1ELb1ELb1ELb1ELb0EEENS1_21CollectiveEpilogueFwdINS6_IJS8_SA_S9_EEENS6_IJNS7_ILi1EEESI_SI_EEESC_SE_Li256ELb1ELb1ELb0ELb0EEENS1_19SingleTileSchedulerILb1ELb0ELb1ELi128EEEEEEEEEvNT_6ParamsE,@function
        .size           _ZN7cutlass13device_kernelIN5flash19enable_sm80_to_sm89INS1_16FlashAttnFwdSm80INS1_25CollectiveMainloopFwdSm80ILi8ELi1ELb0EN4cute5tupleIJNS5_1CILi128EEENS7_ILi64EEENS7_ILi192EEEEEELi192ENS_6half_tEfNS_4arch4Sm80ELb0ELb0ELb1ELb1ELb1ELb1ELb1ELb0EEENS1_21CollectiveEpilogueFwdINS6_IJS8_SA_S9_EEENS6_IJNS7_ILi1EEESI_SI_EEESC_SE_Li256ELb1ELb1ELb0ELb0EEENS1_19SingleTileSchedulerILb1ELb0ELb1ELi128EEEEEEEEEvNT_6ParamsE,(.L_x_20 - _ZN7cutlass13device_kernelIN5flash19enable_sm80_to_sm89INS1_16FlashAttnFwdSm80INS1_25CollectiveMainloopFwdSm80ILi8ELi1ELb0EN4cute5tupleIJNS5_1CILi128EEENS7_ILi64EEENS7_ILi192EEEEEELi192ENS_6half_tEfNS_4arch4Sm80ELb0ELb0ELb1ELb1ELb1ELb1ELb1ELb0EEENS1_21CollectiveEpilogueFwdINS6_IJS8_SA_S9_EEENS6_IJNS7_ILi1EEESI_SI_EEESC_SE_Li256ELb1ELb1ELb0ELb0EEENS1_19SingleTileSchedulerILb1ELb0ELb1ELi128EEEEEEEEEvNT_6ParamsE)
        .other          _ZN7cutlass13device_kernelIN5flash19enable_sm80_to_sm89INS1_16FlashAttnFwdSm80INS1_25CollectiveMainloopFwdSm80ILi8ELi1ELb0EN4cute5tupleIJNS5_1CILi128EEENS7_ILi64EEENS7_ILi192EEEEEELi192ENS_6half_tEfNS_4arch4Sm80ELb0ELb0ELb1ELb1ELb1ELb1ELb1ELb0EEENS1_21CollectiveEpilogueFwdINS6_IJS8_SA_S9_EEENS6_IJNS7_ILi1EEESI_SI_EEESC_SE_Li256ELb1ELb1ELb0ELb0EEENS1_19SingleTileSchedulerILb1ELb0ELb1ELi128EEEEEEEEEvNT_6ParamsE,@"STO_CUDA_ENTRY STV_DEFAULT"
_ZN7cutlass13device_kernelIN5flash19enable_sm80_to_sm89INS1_16FlashAttnFwdSm80INS1_25CollectiveMainloopFwdSm80ILi8ELi1ELb0EN4cute5tupleIJNS5_1CILi128EEENS7_ILi64EEENS7_ILi192EEEEEELi192ENS_6half_tEfNS_4arch4Sm80ELb0ELb0ELb1ELb1ELb1ELb1ELb1ELb0EEENS1_21CollectiveEpilogueFwdINS6_IJS8_SA_S9_EEENS6_IJNS7_ILi1EEESI_SI_EEESC_SE_Li256ELb1ELb1ELb0ELb0EEENS1_19SingleTileSchedulerILb1ELb0ELb1ELi128EEEEEEEEEvNT_6ParamsE:
[----:B------:R-:W-:Y:S01]  /*0000*/  LDC R1, c[0x0][0x37c] ;  /* 0x0000df00ff017b82 */ /* 0x000fe20000000800 */
[----:B------:R-:W-:Y:S05]  /*0010*/  EXIT ;  /* 0x000000000000794d */ /* 0x000fea0003800000 */
.L_x_2:
        /* <DEDUP_REMOVED lines=14> */
.L_x_20:


//--------------------- .text._ZN7cutlass13device_kernelIN5flash19enable_sm80_to_sm89INS1_16FlashAttnFwdSm80INS1_25CollectiveMainloopFwdSm80ILi8ELi1ELb0EN4cute5tupleIJNS5_1CILi128EEENS7_ILi64EEENS7_ILi192EEEEEELi192ENS_6half_tEfNS_4arch4Sm80ELb0ELb1ELb1ELb0ELb1ELb0ELb1ELb0EEENS1_21CollectiveEpilogueFwdINS6_IJS8_SA_S9_EEENS6_IJNS7_ILi1EEESI_SI_EEESC_SE_Li256ELb0ELb1ELb0ELb0EEENS1_19SingleTileSchedulerILb0ELb0ELb1ELi128EEEEEEEEEvNT_6ParamsE --------------------------
	.section	.text._ZN7cutlass13device_kernelIN5flash19enable_sm80_to_sm89INS1_16FlashAttnFwdSm80INS1_25CollectiveMainloopFwdSm80ILi8ELi1ELb0EN4cute5tupleIJNS5_1CILi128EEENS7_ILi64EEENS7_ILi192EEEEEELi192ENS_6half_tEfNS_4arch4Sm80ELb0ELb1ELb1ELb0ELb1ELb0ELb1ELb0EEENS1_21CollectiveEpilogueFwdINS6_IJS8_SA_S9_EEENS6_IJNS7_ILi1EEESI_SI_EEESC_SE_Li256ELb0ELb1ELb0ELb0EEENS1_19SingleTileSchedulerILb0ELb0ELb1ELi128EEEEEEEEEvNT_6ParamsE,"ax",@progbits
	.align	128
.text._ZN7cutlass13device_kernelIN5flash19enable_sm80_to_sm89INS1_16FlashAttnFwdSm80INS1_25CollectiveMainloopFwdSm80ILi8ELi1ELb0EN4cute5tupleIJNS5_1CILi128EEENS7_ILi64EEENS7_ILi192EEEEEELi192ENS_6half_tEfNS_4arch4Sm80ELb0ELb1ELb1ELb0ELb1ELb0ELb1ELb0EEENS1_21CollectiveEpilogueFwdINS6_IJS8_SA_S9_EEENS6_IJNS7_ILi1EEESI_SI_EEESC_SE_Li256ELb0ELb1ELb0ELb0EEENS1_19SingleTileSchedulerILb0ELb0ELb1ELi128EEEEEEEEEvNT_6ParamsE:
        .type           _ZN7cutlass13device_kernelIN5flash19enable_sm80_to_sm89INS1_16FlashAttnFwdSm80INS1_25CollectiveMainloopFwdSm80ILi8ELi1ELb0EN4cute5tupleIJNS5_1CILi128EEENS7_ILi64EEENS7_ILi192EEEEEELi192ENS_6half_tEfNS_4arch4Sm80ELb0ELb1ELb1ELb0ELb1ELb0ELb1ELb0EEENS1_21CollectiveEpilogueFwdINS6_IJS8_SA_S9_EEENS6_IJNS7_ILi1EEESI_SI_EEESC_SE_Li256ELb0ELb1ELb0ELb0EEENS1_19SingleTileSchedulerILb0ELb0ELb1ELi128EEEEEEEEEvNT_6ParamsE,@function
        .size           _ZN7cutlass13device_kernelIN5flash19enable_sm80_to_sm89INS1_16FlashAttnFwdSm80INS1_25CollectiveMainloopFwdSm80ILi8ELi1ELb0EN4cute5tupleIJNS5_1CILi128EEENS7_ILi64EEENS7_ILi192EEEEEELi192ENS_6half_tEfNS_4arch4Sm80ELb0ELb1ELb1ELb0ELb1ELb0ELb1ELb0EEENS1_21CollectiveEpilogueFwdINS6_IJS8_SA_S9_EEENS6_IJNS7_ILi1EEESI_SI_EEESC_SE_Li256ELb0ELb1ELb0ELb0EEENS1_19SingleTileSchedulerILb0ELb0ELb1ELi128EEEEEEEEEvNT_6ParamsE,(.L_x_21 - _ZN7cutlass13device_kernelIN5flash19enable_sm80_to_sm89INS1_16FlashAttnFwdSm80INS1_25CollectiveMainloopFwdSm80ILi8ELi1ELb0EN4cute5tupleIJNS5_1CILi128EEENS7_ILi64EEENS7_ILi192EEEEEELi192ENS_6half_tEfNS_4arch4Sm80ELb0ELb1ELb1ELb0ELb1ELb0ELb1ELb0EEENS1_21CollectiveEpilogueFwdINS6_IJS8_SA_S9_EEENS6_IJNS7_ILi1EEESI_SI_EEESC_SE_Li256ELb0ELb1ELb0ELb0EEENS1_19SingleTileSchedulerILb0ELb0ELb1ELi128EEEEEEEEEvNT_6ParamsE)
        .other          _ZN7cutlass13device_kernelIN5flash19enable_sm80_to_sm89INS1_16FlashAttnFwdSm80INS1_25CollectiveMainloopFwdSm80ILi8ELi1ELb0EN4cute5tupleIJNS5_1CILi128EEENS7_ILi64EEENS7_ILi192EEEEEELi192ENS_6half_tEfNS_4arch4Sm80ELb0ELb1ELb1ELb0ELb1ELb0ELb1ELb0EEENS1_21CollectiveEpilogueFwdINS6_IJS8_SA_S9_EEENS6_IJNS7_ILi1EEESI_SI_EEESC_SE_Li256ELb0ELb1ELb0ELb0EEENS1_19SingleTileSchedulerILb0ELb0ELb1ELi128EEEEEEEEEvNT_6ParamsE,@"STO_CUDA_ENTRY STV_DEFAULT"
_ZN7cutlass13device_kernelIN5flash19enable_sm80_to_sm89INS1_16FlashAttnFwdSm80INS1_25CollectiveMainloopFwdSm80ILi8ELi1ELb0EN4cute5tupleIJNS5_1CILi128EEENS7_ILi64EEENS7_ILi192EEEEEELi192ENS_6half_tEfNS_4arch4Sm80ELb0ELb1ELb1ELb0ELb1ELb0ELb1ELb0EEENS1_21CollectiveEpilogueFwdINS6_IJS8_SA_S9_EEENS6_IJNS7_ILi1EEESI_SI_EEESC_SE_Li256ELb0ELb1ELb0ELb0EEENS1_19SingleTileSchedulerILb0ELb0ELb1ELi128EEEEEEEEEvNT_6ParamsE:
[----:B------:R-:W-:Y:S01]  /*0000*/  LDC R1, c[0x0][0x37c] ;  /* 0x0000df00ff017b82 */ /* 0x000fe20000000800 */
[----:B------:R-:W-:Y:S05]  /*0010*/  EXIT ;  /* 0x000000000000794d */ /* 0x000fea0003800000 */
.L_x_3:
        /* <DEDUP_REMOVED lines=14> */
.L_x_21:


//--------------------- .text._ZN7cutlass13device_kernelIN5flash19enable_sm80_to_sm89INS1_16FlashAttnFwdSm80INS1_25CollectiveMainloopFwdSm80ILi8ELi1ELb0EN4cute5tupleIJNS5_1CILi128EEENS7_ILi64EEENS7_ILi192EEEEEELi192ENS_6half_tEfNS_4arch4Sm80ELb0ELb1ELb1ELb1ELb1ELb0ELb1ELb0EEENS1_21CollectiveEpilogueFwdINS6_IJS8_SA_S9_EEENS6_IJNS7_ILi1EEESI_SI_EEESC_SE_Li256ELb1ELb1ELb0ELb0EEENS1_19SingleTileSchedulerILb1ELb0ELb1ELi128EEEEEEEEEvNT_6ParamsE --------------------------
	.section	.text._ZN7cutlass13device_kernelIN5flash19enable_sm80_to_sm89INS1_16FlashAttnFwdSm80INS1_25CollectiveMainloopFwdSm80ILi8ELi1ELb0EN4cute5tupleIJNS5_1CILi128EEENS7_ILi64EEENS7_ILi192EEEEEELi192ENS_6half_tEfNS_4arch4Sm80ELb0ELb1ELb1ELb1ELb1ELb0ELb1ELb0EEENS1_21CollectiveEpilogueFwdINS6_IJS8_SA_S9_EEENS6_IJNS7_ILi1EEESI_SI_EEESC_SE_Li256ELb1ELb1ELb0ELb0EEENS1_19SingleTileSchedulerILb1ELb0ELb1ELi128EEEEEEEEEvNT_6ParamsE,"ax",@progbits
	.align	128
.text._ZN7cutlass13device_kernelIN5flash19enable_sm80_to_sm89INS1_16FlashAttnFwdSm80INS1_25CollectiveMainloopFwdSm80ILi8ELi1ELb0EN4cute5tupleIJNS5_1CILi128EEENS7_ILi64EEENS7_ILi192EEEEEELi192ENS_6half_tEfNS_4arch4Sm80ELb0ELb1ELb1ELb1ELb1ELb0ELb1ELb0EEENS1_21CollectiveEpilogueFwdINS6_IJS8_SA_S9_EEENS6_IJNS7_ILi1EEESI_SI_EEESC_SE_Li256ELb1ELb1ELb0ELb0EEENS1_19SingleTileSchedulerILb1ELb0ELb1ELi128EEEEEEEEEvNT_6ParamsE:
        .type           _ZN7cutlass13device_kernelIN5flash19enable_sm80_to_sm89INS1_16FlashAttnFwdSm80INS1_25CollectiveMainloopFwdSm80ILi8ELi1ELb0EN4cute5tupleIJNS5_1CILi128EEENS7_ILi64EEENS7_ILi192EEEEEELi192ENS_6half_tEfNS_4arch4Sm80ELb0ELb1ELb1ELb1ELb1ELb0ELb1ELb0EEENS1_21CollectiveEpilogueFwdINS6_IJS8_SA_S9_EEENS6_IJNS7_ILi1EEESI_SI_EEESC_SE_Li256ELb1ELb1ELb0ELb0EEENS1_19SingleTileSchedulerILb1ELb0ELb1ELi128EEEEEEEEEvNT_6ParamsE,@function
        .size           _ZN7cutlass13device_kernelIN5flash19enable_sm80_to_sm89INS1_16FlashAttnFwdSm80INS1_25CollectiveMainloopFwdSm80ILi8ELi1ELb0EN4cute5tupleIJNS5_1CILi128EEENS7_ILi64EEENS7_ILi192EEEEEELi192ENS_6half_tEfNS_4arch4Sm80ELb0ELb1ELb1ELb1ELb1ELb0ELb1ELb0EEENS1_21CollectiveEpilogueFwdINS6_IJS8_SA_S9_EEENS6_IJNS7_ILi1EEESI_SI_EEESC_SE_Li256ELb1ELb1ELb0ELb0EEENS1_19SingleTileSchedulerILb1ELb0ELb1ELi128EEEEEEEEEvNT_6ParamsE,(.L_x_22 - _ZN7cutlass13device_kernelIN5flash19enable_sm80_to_sm89INS1_16FlashAttnFwdSm80INS1_25CollectiveMainloopFwdSm80ILi8ELi1ELb0EN4cute5tupleIJNS5_1CILi128EEENS7_ILi64EEENS7_ILi192EEEEEELi192ENS_6half_tEfNS_4arch4Sm80ELb0ELb1ELb1ELb1ELb1ELb0ELb1ELb0EEENS1_21CollectiveEpilogueFwdINS6_IJS8_SA_S9_EEENS6_IJNS7_ILi1EEESI_SI_EEESC_SE_Li256ELb1ELb1ELb0ELb0EEENS1_19SingleTileSchedulerILb1ELb0ELb1ELi128EEEEEEEEEvNT_6ParamsE)
        .other          _ZN7cutlass13device_kernelIN5flash19enable_sm80_to_sm89INS1_16FlashAttnFwdSm80INS1_25CollectiveMainloopFwdSm80ILi8ELi1ELb0EN4cute5tupleIJNS5_1CILi128EEENS7_ILi64EEENS7_ILi192EEEEEELi192ENS_6half_tEfNS_4arch4Sm80ELb0ELb1ELb1ELb1ELb1ELb0ELb1ELb0EEENS1_21CollectiveEpilogueFwdINS6_IJS8_SA_S9_EEENS6_IJNS7_ILi1EEESI_SI_EEESC_SE_Li256ELb1ELb1ELb0ELb0EEENS1_19SingleTileSchedulerILb1ELb0ELb1ELi128EEEEEEEEEvNT_6ParamsE,@"STO_CUDA_ENTRY STV_DEFAULT"
_ZN7cutlass13device_kernelIN5flash19enable_sm80_to_sm89INS1_16FlashAttnFwdSm80INS1_25CollectiveMainloopFwdSm80ILi8ELi1ELb0EN4cute5tupleIJNS5_1CILi128EEENS7_ILi64EEENS7_ILi192EEEEEELi192ENS_6half_tEfNS_4arch4Sm80ELb0ELb1ELb1ELb1ELb1ELb0ELb1ELb0EEENS1_21CollectiveEpilogueFwdINS6_IJS8_SA_S9_EEENS6_IJNS7_ILi1EEESI_SI_EEESC_SE_Li256ELb1ELb1ELb0ELb0EEENS1_19SingleTileSchedulerILb1ELb0ELb1ELi128EEEEEEEEEvNT_6ParamsE:
[----:B------:R-:W-:Y:S01]  /*0000*/  LDC R1, c[0x0][0x37c] ;  /* 0x0000df00ff017b82 */ /* 0x000fe20000000800 */
[----:B------:R-:W-:Y:S05]  /*0010*/  EXIT ;  /* 0x000000000000794d */ /* 0x000fea0003800000 */
.L_x_4:
        /* <DEDUP_REMOVED lines=14> */
.L_x_22:


//--------------------- .text._ZN7cutlass13device_kernelIN5flash19enable_sm80_to_sm89INS1_16FlashAttnFwdSm80INS1_25CollectiveMainloopFwdSm80ILi8ELi1ELb0EN4cute5tupleIJNS5_1CILi128EEENS7_ILi64EEENS7_ILi192EEEEEELi192ENS_6half_tEfNS_4arch4Sm80ELb0ELb1ELb1ELb1ELb1ELb1ELb1ELb0EEENS1_21CollectiveEpilogueFwdINS6_IJS8_SA_S9_EEENS6_IJNS7_ILi1EEESI_SI_EEESC_SE_Li256ELb1ELb1ELb0ELb0EEENS1_19SingleTileSchedulerILb1ELb0ELb1ELi128EEEEEEEEEvNT_6ParamsE --------------------------
	.section	.text._ZN7cutlass13device_kernelIN5flash19enable_sm80_to_sm89INS1_16FlashAttnFwdSm80INS1_25CollectiveMainloopFwdSm80ILi8ELi1ELb0EN4cute5tupleIJNS5_1CILi128EEENS7_ILi64EEENS7_ILi192EEEEEELi192ENS_6half_tEfNS_4arch4Sm80ELb0ELb1ELb1ELb1ELb1ELb1ELb1ELb0EEENS1_21CollectiveEpilogueFwdINS6_IJS8_SA_S9_EEENS6_IJNS7_ILi1EEESI_SI_EEESC_SE_Li256ELb1ELb1ELb0ELb0EEENS1_19SingleTileSchedulerILb1ELb0ELb1ELi128EEEEEEEEEvNT_6ParamsE,"ax",@progbits
	.align	128
.text._ZN7cutlass13device_kernelIN5flash19enable_sm80_to_sm89INS1_16FlashAttnFwdSm80INS1_25CollectiveMainloopFwdSm80ILi8ELi1ELb0EN4cute5tupleIJNS5_1CILi128EEENS7_ILi64EEENS7_ILi192EEEEEELi192ENS_6half_tEfNS_4arch4Sm80ELb0ELb1ELb1ELb1ELb1ELb1ELb1ELb0EEENS1_21CollectiveEpilogueFwdINS6_IJS8_SA_S9_EEENS6_IJNS7_ILi1EEESI_SI_EEESC_SE_Li256ELb1ELb1ELb0ELb0EEENS1_19SingleTileSchedulerILb1ELb0ELb1ELi128EEEEEEEEEvNT_6ParamsE:
        .type           _ZN7cutlass13device_kernelIN5flash19enable_sm80_to_sm89INS1_16FlashAttnFwdSm80INS1_25CollectiveMainloopFwdSm80ILi8ELi1ELb0EN4cute5tupleIJNS5_1CILi128EEENS7_ILi64EEENS7_ILi192EEEEEELi192ENS_6half_tEfNS_4arch4Sm80ELb0ELb1ELb1ELb1ELb1ELb1ELb1ELb0EEENS1_21CollectiveEpilogueFwdINS6_IJS8_SA_S9_EEENS6_IJNS7_ILi1EEESI_SI_EEESC_SE_Li256ELb1ELb1ELb0ELb0EEENS1_19SingleTileSchedulerILb1ELb0ELb1ELi128EEEEEEEEEvNT_6ParamsE,@function
        .size           _ZN7cutlass13device_kernelIN5flash19enable_sm80_to_sm89INS1_16FlashAttnFwdSm80INS1_25CollectiveMainloopFwdSm80ILi8ELi1ELb0EN4cute5tupleIJNS5_1CILi128EEENS7_ILi64EEENS7_ILi192EEEEEELi192ENS_6half_tEfNS_4arch4Sm80ELb0ELb1ELb1ELb1ELb1ELb1ELb1ELb0EEENS1_21CollectiveEpilogueFwdINS6_IJS8_SA_S9_EEENS6_IJNS7_ILi1EEESI_SI_EEESC_SE_Li256ELb1ELb1ELb0ELb0EEENS1_19SingleTileSchedulerILb1ELb0ELb1ELi128EEEEEEEEEvNT_6ParamsE,(.L_x_23 - _ZN7cutlass13device_kernelIN5flash19enable_sm80_to_sm89INS1_16FlashAttnFwdSm80INS1_25CollectiveMainloopFwdSm80ILi8ELi1ELb0EN4cute5tupleIJNS5_1CILi128EEENS7_ILi64EEENS7_ILi192EEEEEELi192ENS_6half_tEfNS_4arch4Sm80ELb0ELb1ELb1ELb1ELb1ELb1ELb1ELb0EEENS1_21CollectiveEpilogueFwdINS6_IJS8_SA_S9_EEENS6_IJNS7_ILi1EEESI_SI_EEESC_SE_Li256ELb1ELb1ELb0ELb0EEENS1_19SingleTileSchedulerILb1ELb0ELb1ELi128EEEEEEEEEvNT_6ParamsE)
        .other          _ZN7cutlass13device_kernelIN5flash19enable_sm80_to_sm89INS1_16FlashAttnFwdSm80INS1_25CollectiveMainloopFwdSm80ILi8ELi1ELb0EN4cute5tupleIJNS5_1CILi128EEENS7_ILi64EEENS7_ILi192EEEEEELi192ENS_6half_tEfNS_4arch4Sm80ELb0ELb1ELb1ELb1ELb1ELb1ELb1ELb0EEENS1_21CollectiveEpilogueFwdINS6_IJS8_SA_S9_EEENS6_IJNS7_ILi1EEESI_SI_EEESC_SE_Li256ELb1ELb1ELb0ELb0EEENS1_19SingleTileSchedulerILb1ELb0ELb1ELi128EEEEEEEEEvNT_6ParamsE,@"STO_CUDA_ENTRY STV_DEFAULT"
_ZN7cutlass13device_kernelIN5flash19enable_sm80_to_sm89INS1_16FlashAttnFwdSm80INS1_25CollectiveMainloopFwdSm80ILi8ELi1ELb0EN4cute5tupleIJNS5_1CILi128EEENS7_ILi64EEENS7_ILi192EEEEEELi192ENS_6half_tEfNS_4arch4Sm80ELb0ELb1ELb1ELb1ELb1ELb1ELb1ELb0EEENS1_21CollectiveEpilogueFwdINS6_IJS8_SA_S9_EEENS6_IJNS7_ILi1EEESI_SI_EEESC_SE_Li256ELb1ELb1ELb0ELb0EEENS1_19SingleTileSchedulerILb1ELb0ELb1ELi128EEEEEEEEEvNT_6ParamsE:
[----:B------:R-:W-:Y:S01]  /*0000*/  LDC R1, c[0x0][0x37c] ;  /* 0x0000df00ff017b82 */ /* 0x000fe20000000800 */
[----:B------:R-:W-:Y:S05]  /*0010*/  EXIT ;  /* 0x000000000000794d */ /* 0x000fea0003800000 */
.L_x_5:
        /* <DEDUP_REMOVED lines=14> */
.L_x_23:


//--------------------- .text._ZN7cutlass13device_kernelIN5flash19enable_sm80_to_sm89INS1_16FlashAttnFwdSm80INS1_25CollectiveMainloopFwdSm80ILi8ELi1ELb0EN4cute5tupleIJNS5_1CILi128EEENS7_ILi64EEENS7_ILi192EEEEEELi192ENS_6half_tEfNS_4arch4Sm80ELb1ELb0ELb1ELb0ELb1ELb0ELb1ELb0EEENS1_21CollectiveEpilogueFwdINS6_IJS8_SA_S9_EEENS6_IJNS7_ILi1EEESI_SI_EEESC_SE_Li256ELb0ELb1ELb0ELb0EEENS1_30DynamicPersistentTileSchedulerILi256ELi256ELb0ELb1ELb0EEEEEEEEEvNT_6ParamsE --------------------------
	.section	.text._ZN7cutlass13device_kernelIN5flash19enable_sm80_to_sm89INS1_16FlashAttnFwdSm80INS1_25CollectiveMainloopFwdSm80ILi8ELi1ELb0EN4cute5tupleIJNS5_1CILi128EEENS7_ILi64EEENS7_ILi192EEEEEELi192ENS_6half_tEfNS_4arch4Sm80ELb1ELb0ELb1ELb0ELb1ELb0ELb1ELb0EEENS1_21CollectiveEpilogueFwdINS6_IJS8_SA_S9_EEENS6_IJNS7_ILi1EEESI_SI_EEESC_SE_Li256ELb0ELb1ELb0ELb0EEENS1_30DynamicPersistentTileSchedulerILi256ELi256ELb0ELb1ELb0EEEEEEEEEvNT_6ParamsE,"ax",@progbits
	.align	128
.text._ZN7cutlass13device_kernelIN5flash19enable_sm80_to_sm89INS1_16FlashAttnFwdSm80INS1_25CollectiveMainloopFwdSm80ILi8ELi1ELb0EN4cute5tupleIJNS5_1CILi128EEENS7_ILi64EEENS7_ILi192EEEEEELi192ENS_6half_tEfNS_4arch4Sm80ELb1ELb0ELb1ELb0ELb1ELb0ELb1ELb0EEENS1_21CollectiveEpilogueFwdINS6_IJS8_SA_S9_EEENS6_IJNS7_ILi1EEESI_SI_EEESC_SE_Li256ELb0ELb1ELb0ELb0EEENS1_30DynamicPersistentTileSchedulerILi256ELi256ELb0ELb1ELb0EEEEEEEEEvNT_6ParamsE:
        .type           _ZN7cutlass13device_kernelIN5flash19enable_sm80_to_sm89INS1_16FlashAttnFwdSm80INS1_25CollectiveMainloopFwdSm80ILi8ELi1ELb0EN4cute5tupleIJNS5_1CILi128EEENS7_ILi64EEENS7_ILi192EEEEEELi192ENS_6half_tEfNS_4arch4Sm80ELb1ELb0ELb1ELb0ELb1ELb0ELb1ELb0EEENS1_21CollectiveEpilogueFwdINS6_IJS8_SA_S9_EEENS6_IJNS7_ILi1EEESI_SI_EEESC_SE_Li256ELb0ELb1ELb0ELb0EEENS1_30DynamicPersistentTileSchedulerILi256ELi256ELb0ELb1ELb0EEEEEEEEEvNT_6ParamsE,@function
        .size           _ZN7cutlass13device_kernelIN5flash19enable_sm80_to_sm89INS1_16FlashAttnFwdSm80INS1_25CollectiveMainloopFwdSm80ILi8ELi1ELb0EN4cute5tupleIJNS5_1CILi128EEENS7_ILi64EEENS7_ILi192EEEEEELi192ENS_6half_tEfNS_4arch4Sm80ELb1ELb0ELb1ELb0ELb1ELb0ELb1ELb0EEENS1_21CollectiveEpilogueFwdINS6_IJS8_SA_S9_EEENS6_IJNS7_ILi1EEESI_SI_EEESC_SE_Li256ELb0ELb1ELb0ELb0EEENS1_30DynamicPersistentTileSchedulerILi256ELi256ELb0ELb1ELb0EEEEEEEEEvNT_6ParamsE,(.L_x_24 - _ZN7cutlass13device_kernelIN5flash19enable_sm80_to_sm89INS1_16FlashAttnFwdSm80INS1_25CollectiveMainloopFwdSm80ILi8ELi1ELb0EN4cute5tupleIJNS5_1CILi128EEENS7_ILi64EEENS7_ILi192EEEEEELi192ENS_6half_tEfNS_4arch4Sm80ELb1ELb0ELb1ELb0ELb1ELb0ELb1ELb0EEENS1_21CollectiveEpilogueFwdINS6_IJS8_SA_S9_EEENS6_IJNS7_ILi1EEESI_SI_EEESC_SE_Li256ELb0ELb1ELb0ELb0EEENS1_30DynamicPersistentTileSchedulerILi256ELi256ELb0ELb1ELb0EEEEEEEEEvNT_6ParamsE)
        .other          _ZN7cutlass13device_kernelIN5flash19enable_sm80_to_sm89INS1_16FlashAttnFwdSm80INS1_25CollectiveMainloopFwdSm80ILi8ELi1ELb0EN4cute5tupleIJNS5_1CILi128EEENS7_ILi64EEENS7_ILi192EEEEEELi192ENS_6half_tEfNS_4arch4Sm80ELb1ELb0ELb1ELb0ELb1ELb0ELb1ELb0EEENS1_21CollectiveEpilogueFwdINS6_IJS8_SA_S9_EEENS6_IJNS7_ILi1EEESI_SI_EEESC_SE_Li256ELb0ELb1ELb0ELb0EEENS1_30DynamicPersistentTileSchedulerILi256ELi256ELb0ELb1ELb0EEEEEEEEEvNT_6ParamsE,@"STO_CUDA_ENTRY STV_DEFAULT"
_ZN7cutlass13device_kernelIN5flash19enable_sm80_to_sm89INS1_16FlashAttnFwdSm80INS1_25CollectiveMainloopFwdSm80ILi8ELi1ELb0EN4cute5tupleIJNS5_1CILi128EEENS7_ILi64EEENS7_ILi192EEEEEELi192ENS_6half_tEfNS_4arch4Sm80ELb1ELb0ELb1ELb0ELb1ELb0ELb1ELb0EEENS1_21CollectiveEpilogueFwdINS6_IJS8_SA_S9_EEENS6_IJNS7_ILi1EEESI_SI_EEESC_SE_Li256ELb0ELb1ELb0ELb0EEENS1_30DynamicPersistentTileSchedulerILi256ELi256ELb0ELb1ELb0EEEEEEEEEvNT_6ParamsE:
[----:B------:R-:W-:Y:S01]  /*0000*/  LDC R1, c[0x0][0x37c] ;  /* 0x0000df00ff017b82 */ /* 0x000fe20000000800 */
[----:B------:R-:W-:Y:S05]  /*0010*/  EXIT ;  /* 0x000000000000794d */ /* 0x000fea0003800000 */
.L_x_6:
        /* <DEDUP_REMOVED lines=14> */
.L_x_24:


//--------------------- .text._ZN7cutlass13device_kernelIN5flash19enable_sm80_to_sm89INS1_16FlashAttnFwdSm80INS1_25CollectiveMainloopFwdSm80ILi8ELi1ELb0EN4cute5tupleIJNS5_1CILi128EEENS7_ILi64EEENS7_ILi192EEEEEELi192ENS_6half_tEfNS_4arch4Sm80ELb1ELb0ELb1ELb1ELb1ELb0ELb1ELb0EEENS1_21CollectiveEpilogueFwdINS6_IJS8_SA_S9_EEENS6_IJNS7_ILi1EEESI_SI_EEESC_SE_Li256ELb1ELb1ELb0ELb0EEENS1_19SingleTileSchedulerILb1ELb0ELb1ELi128EEEEEEEEEvNT_6ParamsE --------------------------
	.section	.text._ZN7cutlass13device_kernelIN5flash19enable_sm80_to_sm89INS1_16FlashAttnFwdSm80INS1_25CollectiveMainloopFwdSm80ILi8ELi1ELb0EN4cute5tupleIJNS5_1CILi128EEENS7_ILi64EEENS7_ILi192EEEEEELi192ENS_6half_tEfNS_4arch4Sm80ELb1ELb0ELb1ELb1ELb1ELb0ELb1ELb0EEENS1_21CollectiveEpilogueFwdINS6_IJS8_SA_S9_EEENS6_IJNS7_ILi1EEESI_SI_EEESC_SE_Li256ELb1ELb1ELb0ELb0EEENS1_19SingleTileSchedulerILb1ELb0ELb1ELi128EEEEEEEEEvNT_6ParamsE,"ax",@progbits
	.align	128
.text._ZN7cutlass13device_kernelIN5flash19enable_sm80_to_sm89INS1_16FlashAttnFwdSm80INS1_25CollectiveMainloopFwdSm80ILi8ELi1ELb0EN4cute5tupleIJNS5_1CILi128EEENS7_ILi64EEENS7_ILi192EEEEEELi192ENS_6half_tEfNS_4arch4Sm80ELb1ELb0ELb1ELb1ELb1ELb0ELb1ELb0EEENS1_21CollectiveEpilogueFwdINS6_IJS8_SA_S9_EEENS6_IJNS7_ILi1EEESI_SI_EEESC_SE_Li256ELb1ELb1ELb0ELb0EEENS1_19SingleTileSchedulerILb1ELb0ELb1ELi128EEEEEEEEEvNT_6ParamsE:
        .type           _ZN7cutlass13device_kernelIN5flash19enable_sm80_to_sm89INS1_16FlashAttnFwdSm80INS1_25CollectiveMainloopFwdSm80ILi8ELi1ELb0EN4cute5tupleIJNS5_1CILi128EEENS7_ILi64EEENS7_ILi192EEEEEELi192ENS_6half_tEfNS_4arch4Sm80ELb1ELb0ELb1ELb1ELb1ELb0ELb1ELb0EEENS1_21CollectiveEpilogueFwdINS6_IJS8_SA_S9_EEENS6_IJNS7_ILi1EEESI_SI_EEESC_SE_Li256ELb1ELb1ELb0ELb0EEENS1_19SingleTileSchedulerILb1ELb0ELb1ELi128EEEEEEEEEvNT_6ParamsE,@function
        .size           _ZN7cutlass13device_kernelIN5flash19enable_sm80_to_sm89INS1_16FlashAttnFwdSm80INS1_25CollectiveMainloopFwdSm80ILi8ELi1ELb0EN4cute5tupleIJNS5_1CILi128EEENS7_ILi64EEENS7_ILi192EEEEEELi192ENS_6half_tEfNS_4arch4Sm80ELb1ELb0ELb1ELb1ELb1ELb0ELb1ELb0EEENS1_21CollectiveEpilogueFwdINS6_IJS8_SA_S9_EEENS6_IJNS7_ILi1EEESI_SI_EEESC_SE_Li256ELb1ELb1ELb0ELb0EEENS1_19SingleTileSchedulerILb1ELb0ELb1ELi128EEEEEEEEEvNT_6ParamsE,(.L_x_25 - _ZN7cutlass13device_kernelIN5flash19enable_sm80_to_sm89INS1_16FlashAttnFwdSm80INS1_25CollectiveMainloopFwdSm80ILi8ELi1ELb0EN4cute5tupleIJNS5_1CILi128EEENS7_ILi64EEENS7_ILi192EEEEEELi192ENS_6half_tEfNS_4arch4Sm80ELb1ELb0ELb1ELb1ELb1ELb0ELb1ELb0EEENS1_21CollectiveEpilogueFwdINS6_IJS8_SA_S9_EEENS6_IJNS7_ILi1EEESI_SI_EEESC_SE_Li256ELb1ELb1ELb0ELb0EEENS1_19SingleTileSchedulerILb1ELb0ELb1ELi128EEEEEEEEEvNT_6ParamsE)
        .other          _ZN7cutlass13device_kernelIN5flash19enable_sm80_to_sm89INS1_16FlashAttnFwdSm80INS1_25CollectiveMainloopFwdSm80ILi8ELi1ELb0EN4cute5tupleIJNS5_1CILi128EEENS7_ILi64EEENS7_ILi192EEEEEELi192ENS_6half_tEfNS_4arch4Sm80ELb1ELb0ELb1ELb1ELb1ELb0ELb1ELb0EEENS1_21CollectiveEpilogueFwdINS6_IJS8_SA_S9_EEENS6_IJNS7_ILi1EEESI_SI_EEESC_SE_Li256ELb1ELb1ELb0ELb0EEENS1_19SingleTileSchedulerILb1ELb0ELb1ELi128EEEEEEEEEvNT_6ParamsE,@"STO_CUDA_ENTRY STV_DEFAULT"
_ZN7cutlass13device_kernelIN5flash19enable_sm80_to_sm89INS1_16FlashAttnFwdSm80INS1_25CollectiveMainloopFwdSm80ILi8ELi1ELb0EN4cute5tupleIJNS5_1CILi128EEENS7_ILi64EEENS7_ILi192EEEEEELi192ENS_6half_tEfNS_4arch4Sm80ELb1ELb0ELb1ELb1ELb1ELb0ELb1ELb0EEENS1_21CollectiveEpilogueFwdINS6_IJS8_SA_S9_EEENS6_IJNS7_ILi1EEESI_SI_EEESC_SE_Li256ELb1ELb1ELb0ELb0EEENS1_19SingleTileSchedulerILb1ELb0ELb1ELi128EEEEEEEEEvNT_6ParamsE:
[----:B------:R-:W-:Y:S01]  /*0000*/  LDC R1, c[0x0][0x37c] ;  /* 0x0000df00ff017b82 */ /* 0x000fe20000000800 */
[----:B------:R-:W-:Y:S05]  /*0010*/  EXIT ;  /* 0x000000000000794d */ /* 0x000fea0003800000 */
.L_x_7:
        /* <DEDUP_REMOVED lines=14> */
.L_x_25:


//--------------------- .text._ZN7cutlass13device_kernelIN5flash19enable_sm80_to_sm89INS1_16FlashAttnFwdSm80INS1_25CollectiveMainloopFwdSm80ILi8ELi1ELb0EN4cute5tupleIJNS5_1CILi128EEENS7_ILi64EEENS7_ILi192EEEEEELi192ENS_6half_tEfNS_4arch4Sm80ELb1ELb0ELb1ELb1ELb1ELb1ELb1ELb0EEENS1_21CollectiveEpilogueFwdINS6_IJS8_SA_S9_EEENS6_IJNS7_ILi1EEESI_SI_EEESC_SE_Li256ELb1ELb1ELb0ELb0EEENS1_19SingleTileSchedulerILb1ELb0ELb1ELi128EEEEEEEEEvNT_6ParamsE --------------------------
	.section	.text._ZN7cutlass13device_kernelIN5flash19enable_sm80_to_sm89INS1_16FlashAttnFwdSm80INS1_25CollectiveMainloopFwdSm80ILi8ELi1ELb0EN4cute5tupleIJNS5_1CILi128EEENS7_ILi64EEENS7_ILi192EEEEEELi192ENS_6half_tEfNS_4arch4Sm80ELb1ELb0ELb1ELb1ELb1ELb1ELb1ELb0EEENS1_21CollectiveEpilogueFwdINS6_IJS8_SA_S9_EEENS6_IJNS7_ILi1EEESI_SI_EEESC_SE_Li256ELb1ELb1ELb0ELb0EEENS1_19SingleTileSchedulerILb1ELb0ELb1ELi128EEEEEEEEEvNT_6ParamsE,"ax",@progbits
	.align	128
.text._ZN7cutlass13device_kernelIN5flash19enable_sm80_to_sm89INS1_16FlashAttnFwdSm80INS1_25CollectiveMainloopFwdSm80ILi8ELi1ELb0EN4cute5tupleIJNS5_1CILi128EEENS7_ILi64EEENS7_ILi192EEEEEELi192ENS_6half_tEfNS_4arch4Sm80ELb1ELb0ELb1ELb1ELb1ELb1ELb1ELb0EEENS1_21CollectiveEpilogueFwdINS6_IJS8_SA_S9_EEENS6_IJNS7_ILi1EEESI_SI_EEESC_SE_Li256ELb1ELb1ELb0ELb0EEENS1_19SingleTileSchedulerILb1ELb0ELb1ELi128EEEEEEEEEvNT_6ParamsE:
        .type           _ZN7cutlass13device_kernelIN5flash19enable_sm80_to_sm89INS1_16FlashAttnFwdSm80INS1_25CollectiveMainloopFwdSm80ILi8ELi1ELb0EN4cute5tupleIJNS5_1CILi128EEENS7_ILi64EEENS7_ILi192EEEEEELi192ENS_6half_tEfNS_4arch4Sm80ELb1ELb0ELb1ELb1ELb1ELb1ELb1ELb0EEENS1_21CollectiveEpilogueFwdINS6_IJS8_SA_S9_EEENS6_IJNS7_ILi1EEESI_SI_EEESC_SE_Li256ELb1ELb1ELb0ELb0EEENS1_19SingleTileSchedulerILb1ELb0ELb1ELi128EEEEEEEEEvNT_6ParamsE,@function
        .size           _ZN7cutlass13device_kernelIN5flash19enable_sm80_to_sm89INS1_16FlashAttnFwdSm80INS1_25CollectiveMainloopFwdSm80ILi8ELi1ELb0EN4cute5tupleIJNS5_1CILi128EEENS7_ILi64EEENS7_ILi192EEEEEELi192ENS_6half_tEfNS_4arch4Sm80ELb1ELb0ELb1ELb1ELb1ELb1ELb1ELb0EEENS1_21CollectiveEpilogueFwdINS6_IJS8_SA_S9_EEENS6_IJNS7_ILi1EEESI_SI_EEESC_SE_Li256ELb1ELb1ELb0ELb0EEENS1_19SingleTileSchedulerILb1ELb0ELb1ELi128EEEEEEEEEvNT_6ParamsE,(.L_x_26 - _ZN7cutlass13device_kernelIN5flash19enable_sm80_to_sm89INS1_16FlashAttnFwdSm80INS1_25CollectiveMainloopFwdSm80ILi8ELi1ELb0EN4cute5tupleIJNS5_1CILi128EEENS7_ILi64EEENS7_ILi192EEEEEELi192ENS_6half_tEfNS_4arch4Sm80ELb1ELb0ELb1ELb1ELb1ELb1ELb1ELb0EEENS1_21CollectiveEpilogueFwdINS6_IJS8_SA_S9_EEENS6_IJNS7_ILi1EEESI_SI_EEESC_SE_Li256ELb1ELb1ELb0ELb0EEENS1_19SingleTileSchedulerILb1ELb0ELb1ELi128EEEEEEEEEvNT_6ParamsE)
        .other          _ZN7cutlass13device_kernelIN5flash19enable_sm80_to_sm89INS1_16FlashAttnFwdSm80INS1_25CollectiveMainloopFwdSm80ILi8ELi1ELb0EN4cute5tupleIJNS5_1CILi128EEENS7_ILi64EEENS7_ILi192EEEEEELi192ENS_6half_tEfNS_4arch4Sm80ELb1ELb0ELb1ELb1ELb1ELb1ELb1ELb0EEENS1_21CollectiveEpilogueFwdINS6_IJS8_SA_S9_EEENS6_IJNS7_ILi1EEESI_SI_EEESC_SE_Li256ELb1ELb1ELb0ELb0EEENS1_19SingleTileSchedulerILb1ELb0ELb1ELi128EEEEEEEEEvNT_6ParamsE,@"STO_CUDA_ENTRY STV_DEFAULT"
_ZN7cutlass13device_kernelIN5flash19enable_sm80_to_sm89INS1_16FlashAttnFwdSm80INS1_25CollectiveMainloopFwdSm80ILi8ELi1ELb0EN4cute5tupleIJNS5_1CILi128EEENS7_ILi64EEENS7_ILi192EEEEEELi192ENS_6half_tEfNS_4arch4Sm80ELb1ELb0ELb1ELb1ELb1ELb1ELb1ELb0EEENS1_21CollectiveEpilogueFwdINS6_IJS8_SA_S9_EEENS6_IJNS7_ILi1EEESI_SI_EEESC_SE_Li256ELb1ELb1ELb0ELb0EEENS1_19SingleTileSchedulerILb1ELb0ELb1ELi128EEEEEEEEEvNT_6ParamsE:
[----:B------:R-:W-:Y:S01]  /*0000*/  LDC R1, c[0x0][0x37c] ;  /* 0x0000df00ff017b82 */ /* 0x000fe20000000800 */
[----:B------:R-:W-:Y:S05]  /*0010*/  EXIT ;  /* 0x000000000000794d */ /* 0x000fea0003800000 */
.L_x_8:
        /* <DEDUP_REMOVED lines=14> */
.L_x_26:


//--------------------- .text._ZN7cutlass13device_kernelIN5flash19enable_sm80_to_sm89INS1_16FlashAttnFwdSm80INS1_25CollectiveMainloopFwdSm80ILi8ELi2ELb0EN4cute5tupleIJNS5_1CILi128EEENS7_ILi64EEENS7_ILi192EEEEEELi192ENS_6half_tEfNS_4arch4Sm80ELb0ELb0ELb1ELb0ELb1ELb0ELb1ELb0EEENS1_21CollectiveEpilogueFwdINS6_IJS8_SA_S9_EEENS6_IJNS7_ILi1EEESI_SI_EEESC_SE_Li256ELb0ELb1ELb0ELb0EEENS1_19SingleTileSchedulerILb0ELb0ELb1ELi128EEEEEEEEEvNT_6ParamsE --------------------------
	.section	.text._ZN7cutlass13device_kernelIN5flash19enable_sm80_to_sm89INS1_16FlashAttnFwdSm80INS1_25CollectiveMainloopFwdSm80ILi8ELi2ELb0EN4cute5tupleIJNS5_1CILi128EEENS7_ILi64EEENS7_ILi192EEEEEELi192ENS_6half_tEfNS_4arch4Sm80ELb0ELb0ELb1ELb0ELb1ELb0ELb1ELb0EEENS1_21CollectiveEpilogueFwdINS6_IJS8_SA_S9_EEENS6_IJNS7_ILi1EEESI_SI_EEESC_SE_Li256ELb0ELb1ELb0ELb0EEENS1_19SingleTileSchedulerILb0ELb0ELb1ELi128EEEEEEEEEvNT_6ParamsE,"ax",@progbits
	.align	128
.text._ZN7cutlass13device_kernelIN5flash19enable_sm80_to_sm89INS1_16FlashAttnFwdSm80INS1_25CollectiveMainloopFwdSm80ILi8ELi2ELb0EN4cute5tupleIJNS5_1CILi128EEENS7_ILi64EEENS7_ILi192EEEEEELi192ENS_6half_tEfNS_4arch4Sm80ELb0ELb0ELb1ELb0ELb1ELb0ELb1ELb0EEENS1_21CollectiveEpilogueFwdINS6_IJS8_SA_S9_EEENS6_IJNS7_ILi1EEESI_SI_EEESC_SE_Li256ELb0ELb1ELb0ELb0EEENS1_19SingleTileSchedulerILb0ELb0ELb1ELi128EEEEEEEEEvNT_6ParamsE:
        .type           _ZN7cutlass13device_kernelIN5flash19enable_sm80_to_sm89INS1_16FlashAttnFwdSm80INS1_25CollectiveMainloopFwdSm80ILi8ELi2ELb0EN4cute5tupleIJNS5_1CILi128EEENS7_ILi64EEENS7_ILi192EEEEEELi192ENS_6half_tEfNS_4arch4Sm80ELb0ELb0ELb1ELb0ELb1ELb0ELb1ELb0EEENS1_21CollectiveEpilogueFwdINS6_IJS8_SA_S9_EEENS6_IJNS7_ILi1EEESI_SI_EEESC_SE_Li256ELb0ELb1ELb0ELb0EEENS1_19SingleTileSchedulerILb0ELb0ELb1ELi128EEEEEEEEEvNT_6ParamsE,@function
        .size           _ZN7cutlass13device_kernelIN5flash19enable_sm80_to_sm89INS1_16FlashAttnFwdSm80INS1_25CollectiveMainloopFwdSm80ILi8ELi2ELb0EN4cute5tupleIJNS5_1CILi128EEENS7_ILi64EEENS7_ILi192EEEEEELi192ENS_6half_tEfNS_4arch4Sm80ELb0ELb0ELb1ELb0ELb1ELb0ELb1ELb0EEENS1_21CollectiveEpilogueFwdINS6_IJS8_SA_S9_EEENS6_IJNS7_ILi1EEESI_SI_EEESC_SE_Li256ELb0ELb1ELb0ELb0EEENS1_19SingleTileSchedulerILb0ELb0ELb1ELi128EEEEEEEEEvNT_6ParamsE,(.L_x_27 - _ZN7cutlass13device_kernelIN5flash19enable_sm80_to_sm89INS1_16FlashAttnFwdSm80INS1_25CollectiveMainloopFwdSm80ILi8ELi2ELb0EN4cute5tupleIJNS5_1CILi128EEENS7_ILi64EEENS7_ILi192EEEEEELi192ENS_6half_tEfNS_4arch4Sm80ELb0ELb0ELb1ELb0ELb1ELb0ELb1ELb0EEENS1_21CollectiveEpilogueFwdINS6_IJS8_SA_S9_EEENS6_IJNS7_ILi1EEESI_SI_EEESC_SE_Li256ELb0ELb1ELb0ELb0EEENS1_19SingleTileSchedulerILb0ELb0ELb1ELi128EEEEEEEEEvNT_6ParamsE)
        .other          _ZN7cutlass13device_kernelIN5flash19enable_sm80_to_sm89INS1_16FlashAttnFwdSm80INS1_25CollectiveMainloopFwdSm80ILi8ELi2ELb0EN4cute5tupleIJNS5_1CILi128EEENS7_ILi64EEENS7_ILi192EEEEEELi192ENS_6half_tEfNS_4arch4Sm80ELb0ELb0ELb1ELb0ELb1ELb0ELb1ELb0EEENS1_21CollectiveEpilogueFwdINS6_IJS8_SA_S9_EEENS6_IJNS7_ILi1EEESI_SI_EEESC_SE_Li256ELb0ELb1ELb0ELb0EEENS1_19SingleTileSchedulerILb0ELb0ELb1ELi128EEEEEEEEEvNT_6ParamsE,@"STO_CUDA_ENTRY STV_DEFAULT"
_ZN7cutlass13device_kernelIN5flash19enable_sm80_to_sm89INS1_16FlashAttnFwdSm80INS1_25CollectiveMainloopFwdSm80ILi8ELi2ELb0EN4cute5tupleIJNS5_1CILi128EEENS7_ILi64EEENS7_ILi192EEEEEELi192ENS_6half_tEfNS_4arch4Sm80ELb0ELb0ELb1ELb0ELb1ELb0ELb1ELb0EEENS1_21CollectiveEpilogueFwdINS6_IJS8_SA_S9_EEENS6_IJNS7_ILi1EEESI_SI_EEESC_SE_Li256ELb0ELb1ELb0ELb0EEENS1_19SingleTileSchedulerILb0ELb0ELb1ELi128EEEEEEEEEvNT_6ParamsE:
[----:B------:R-:W-:Y:S01]  /*0000*/  LDC R1, c[0x0][0x37c] ;  /* 0x0000df00ff017b82 */ /* 0x000fe20000000800 */
[----:B------:R-:W-:Y:S05]  /*0010*/  EXIT ;  /* 0x000000000000794d */ /* 0x000fea0003800000 */
.L_x_9:
        /* <DEDUP_REMOVED lines=14> */
.L_x_27:


//--------------------- .text._ZN7cutlass13device_kernelIN5flash19enable_sm80_to_sm89INS1_16FlashAttnFwdSm80INS1_25CollectiveMainloopFwdSm80ILi8ELi2ELb0EN4cute5tupleIJNS5_1CILi128EEENS7_ILi64EEENS7_ILi192EEEEEELi192ENS_6half_tEfNS_4arch4Sm80ELb0ELb0ELb1ELb1ELb1ELb0ELb1ELb0EEENS1_21CollectiveEpilogueFwdINS6_IJS8_SA_S9_EEENS6_IJNS7_ILi1EEESI_SI_EEESC_SE_Li256ELb1ELb1ELb0ELb0EEENS1_19SingleTileSchedulerILb1ELb0ELb1ELi128EEEEEEEEEvNT_6ParamsE --------------------------
	.section	.text._ZN7cutlass13device_kernelIN5flash19enable_sm80_to_sm89INS1_16FlashAttnFwdSm80INS1_25CollectiveMainloopFwdSm80ILi8ELi2ELb0EN4cute5tupleIJNS5_1CILi128EEENS7_ILi64EEENS7_ILi192EEEEEELi192ENS_6half_tEfNS_4arch4Sm80ELb0ELb0ELb1ELb1ELb1ELb0ELb1ELb0EEENS1_21CollectiveEpilogueFwdINS6_IJS8_SA_S9_EEENS6_IJNS7_ILi1EEESI_SI_EEESC_SE_Li256ELb1ELb1ELb0ELb0EEENS1_19SingleTileSchedulerILb1ELb0ELb1ELi128EEEEEEEEEvNT_6ParamsE,"ax",@progbits
	.align	128
.text._ZN7cutlass13device_kernelIN5flash19enable_sm80_to_sm89INS1_16FlashAttnFwdSm80INS1_25CollectiveMainloopFwdSm80ILi8ELi2ELb0EN4cute5tupleIJNS5_1CILi128EEENS7_ILi64EEENS7_ILi192EEEEEELi192ENS_6half_tEfNS_4arch4Sm80ELb0ELb0ELb1ELb1ELb1ELb0ELb1ELb0EEENS1_21CollectiveEpilogueFwdINS6_IJS8_SA_S9_EEENS6_IJNS7_ILi1EEESI_SI_EEESC_SE_Li256ELb1ELb1ELb0ELb0EEENS1_19SingleTileSchedulerILb1ELb0ELb1ELi128EEEEEEEEEvNT_6ParamsE:
        .type           _ZN7cutlass13device_kernelIN5flash19enable_sm80_to_sm89INS1_16FlashAttnFwdSm80INS1_25CollectiveMainloopFwdSm80ILi8ELi2ELb0EN4cute5tupleIJNS5_1CILi128EEENS7_ILi64EEENS7_ILi192EEEEEELi192ENS_6half_tEfNS_4arch4Sm80ELb0ELb0ELb1ELb1ELb1ELb0ELb1ELb0EEENS1_21CollectiveEpilogueFwdINS6_IJS8_SA_S9_EEENS6_IJNS7_ILi1EEESI_SI_EEESC_SE_Li256ELb1ELb1ELb0ELb0EEENS1_19SingleTileSchedulerILb1ELb0ELb1ELi128EEEEEEEEEvNT_6ParamsE,@function
        .size           _ZN7cutlass13device_kernelIN5flash19enable_sm80_to_sm89INS1_16FlashAttnFwdSm80INS1_25CollectiveMainloopFwdSm80ILi8ELi2ELb0EN4cute5tupleIJNS5_1CILi128EEENS7_ILi64EEENS7_ILi192EEEEEELi192ENS_6half_tEfNS_4arch4Sm80ELb0ELb0ELb1ELb1ELb1ELb0ELb1ELb0EEENS1_21CollectiveEpilogueFwdINS6_IJS8_SA_S9_EEENS6_IJNS7_ILi1EEESI_SI_EEESC_SE_Li256ELb1ELb1ELb0ELb0EEENS1_19SingleTileSchedulerILb1ELb0ELb1ELi128EEEEEEEEEvNT_6ParamsE,(.L_x_28 - _ZN7cutlass13device_kernelIN5flash19enable_sm80_to_sm89INS1_16FlashAttnFwdSm80INS1_25CollectiveMainloopFwdSm80ILi8ELi2ELb0EN4cute5tupleIJNS5_1CILi128EEENS7_ILi64EEENS7_ILi192EEEEEELi192ENS_6half_tEfNS_4arch4Sm80ELb0ELb0ELb1ELb1ELb1ELb0ELb1ELb0EEENS1_21CollectiveEpilogueFwdINS6_IJS8_SA_S9_EEENS6_IJNS7_ILi1EEESI_SI_EEESC_SE_Li256ELb1ELb1ELb0ELb0EEENS1_19SingleTileSchedulerILb1ELb0ELb1ELi128EEEEEEEEEvNT_6ParamsE)
        .other          _ZN7cutlass13device_kernelIN5flash19enable_sm80_to_sm89INS1_16FlashAttnFwdSm80INS1_25CollectiveMainloopFwdSm80ILi8ELi2ELb0EN4cute5tupleIJNS5_1CILi128EEENS7_ILi64EEENS7_ILi192EEEEEELi192ENS_6half_tEfNS_4arch4Sm80ELb0ELb0ELb1ELb1ELb1ELb0ELb1ELb0EEENS1_21CollectiveEpilogueFwdINS6_IJS8_SA_S9_EEENS6_IJNS7_ILi1EEESI_SI_EEESC_SE_Li256ELb1ELb1ELb0ELb0EEENS1_19SingleTileSchedulerILb1ELb0ELb1ELi128EEEEEEEEEvNT_6ParamsE,@"STO_CUDA_ENTRY STV_DEFAULT"
_ZN7cutlass13device_kernelIN5flash19enable_sm80_to_sm89INS1_16FlashAttnFwdSm80INS1_25CollectiveMainloopFwdSm80ILi8ELi2ELb0EN4cute5tupleIJNS5_1CILi128EEENS7_ILi64EEENS7_ILi192EEEEEELi192ENS_6half_tEfNS_4arch4Sm80ELb0ELb0ELb1ELb1ELb1ELb0ELb1ELb0EEENS1_21CollectiveEpilogueFwdINS6_IJS8_SA_S9_EEENS6_IJNS7_ILi1EEESI_SI_EEESC_SE_Li256ELb1ELb1ELb0ELb0EEENS1_19SingleTileSchedulerILb1ELb0ELb1ELi128EEEEEEEEEvNT_6ParamsE:
[----:B------:R-:W-:Y:S01]  /*0000*/  LDC R1, c[0x0][0x37c] ;  /* 0x0000df00ff017b82 */ /* 0x000fe20000000800 */
[----:B------:R-:W-:Y:S05]  /*0010*/  EXIT ;  /* 0x000000000000794d */ /* 0x000fea0003800000 */
.L_x_10:
        /* <DEDUP_REMOVED lines=14> */
.L_x_28:


//--------------------- .text._ZN7cutlass13device_kernelIN5flash19enable_sm80_to_sm89INS1_16FlashAttnFwdSm80INS1_25CollectiveMainloopFwdSm80ILi8ELi2ELb0EN4cute5tupleIJNS5_1CILi128EEENS7_ILi64EEENS7_ILi192EEEEEELi192ENS_6half_tEfNS_4arch4Sm80ELb0ELb0ELb1ELb1ELb1ELb1ELb1ELb0EEENS1_21CollectiveEpilogueFwdINS6_IJS8_SA_S9_EEENS6_IJNS7_ILi1EEESI_SI_EEESC_SE_Li256ELb1ELb1ELb0ELb0EEENS1_19SingleTileSchedulerILb1ELb0ELb1ELi128EEEEEEEEEvNT_6ParamsE --------------------------
	.section	.text._ZN7cutlass13device_kernelIN5flash19enable_sm80_to_sm89INS1_16FlashAttnFwdSm80INS1_25CollectiveMainloopFwdSm80ILi8ELi2ELb0EN4cute5tupleIJNS5_1CILi128EEENS7_ILi64EEENS7_ILi192EEEEEELi192ENS_6half_tEfNS_4arch4Sm80ELb0ELb0ELb1ELb1ELb1ELb1ELb1ELb0EEENS1_21CollectiveEpilogueFwdINS6_IJS8_SA_S9_EEENS6_IJNS7_ILi1EEESI_SI_EEESC_SE_Li256ELb1ELb1ELb0ELb0EEENS1_19SingleTileSchedulerILb1ELb0ELb1ELi128EEEEEEEEEvNT_6ParamsE,"ax",@progbits
	.align	128
.text._ZN7cutlass13device_kernelIN5flash19enable_sm80_to_sm89INS1_16FlashAttnFwdSm80INS1_25CollectiveMainloopFwdSm80ILi8ELi2ELb0EN4cute5tupleIJNS5_1CILi128EEENS7_ILi64EEENS7_ILi192EEEEEELi192ENS_6half_tEfNS_4arch4Sm80ELb0ELb0ELb1ELb1ELb1ELb1ELb1ELb0EEENS1_21CollectiveEpilogueFwdINS6_IJS8_SA_S9_EEENS6_IJNS7_ILi1EEESI_SI_EEESC_SE_Li256ELb1ELb1ELb0ELb0EEENS1_19SingleTileSchedulerILb1ELb0ELb1ELi128EEEEEEEEEvNT_6ParamsE:
        .type           _ZN7cutlass13device_kernelIN5flash19enable_sm80_to_sm89INS1_16FlashAttnFwdSm80INS1_25CollectiveMainloopFwdSm80ILi8ELi2ELb0EN4cute5tupleIJNS5_1CILi128EEENS7_ILi64EEENS7_ILi192EEEEEELi192ENS_6half_tEfNS_4arch4Sm80ELb0ELb0ELb1ELb1ELb1ELb1ELb1ELb0EEENS1_21CollectiveEpilogueFwdINS6_IJS8_SA_S9_EEENS6_IJNS7_ILi1EEESI_SI_EEESC_SE_Li256ELb1ELb1ELb0ELb0EEENS1_19SingleTileSchedulerILb1ELb0ELb1ELi128EEEEEEEEEvNT_6ParamsE,@function
        .size           _ZN7cutlass13device_kernelIN5flash19enable_sm80_to_sm89INS1_16FlashAttnFwdSm80INS1_25CollectiveMainloopFwdSm80ILi8ELi2ELb0EN4cute5tupleIJNS5_1CILi128EEENS7_ILi64EEENS7_ILi192EEEEEELi192ENS_6half_tEfNS_4arch4Sm80ELb0ELb0ELb1ELb1ELb1ELb1ELb1ELb0EEENS1_21CollectiveEpilogueFwdINS6_IJS8_SA_S9_EEENS6_IJNS7_ILi1EEESI_SI_EEESC_SE_Li256ELb1ELb1ELb0ELb0EEENS1_19SingleTileSchedulerILb1ELb0ELb1ELi128EEEEEEEEEvNT_6ParamsE,(.L_x_29 - _ZN7cutlass13device_kernelIN5flash19enable_sm80_to_sm89INS1_16FlashAttnFwdSm80INS1_25CollectiveMainloopFwdSm80ILi8ELi2ELb0EN4cute5tupleIJNS5_1CILi128EEENS7_ILi64EEENS7_ILi192EEEEEELi192ENS_6half_tEfNS_4arch4Sm80ELb0ELb0ELb1ELb1ELb1ELb1ELb1ELb0EEENS1_21CollectiveEpilogueFwdINS6_IJS8_SA_S9_EEENS6_IJNS7_ILi1EEESI_SI_EEESC_SE_Li256ELb1ELb1ELb0ELb0EEENS1_19SingleTileSchedulerILb1ELb0ELb1ELi128EEEEEEEEEvNT_6ParamsE)
        .other          _ZN7cutlass13device_kernelIN5flash19enable_sm80_to_sm89INS1_16FlashAttnFwdSm80INS1_25CollectiveMainloopFwdSm80ILi8ELi2ELb0EN4cute5tupleIJNS5_1CILi128EEENS7_ILi64EEENS7_ILi192EEEEEELi192ENS_6half_tEfNS_4arch4Sm80ELb0ELb0ELb1ELb1ELb1ELb1ELb1ELb0EEENS1_21CollectiveEpilogueFwdINS6_IJS8_SA_S9_EEENS6_IJNS7_ILi1EEESI_SI_EEESC_SE_Li256ELb1ELb1ELb0ELb0EEENS1_19SingleTileSchedulerILb1ELb0ELb1ELi128EEEEEEEEEvNT_6ParamsE,@"STO_CUDA_ENTRY STV_DEFAULT"
_ZN7cutlass13device_kernelIN5flash19enable_sm80_to_sm89INS1_16FlashAttnFwdSm80INS1_25CollectiveMainloopFwdSm80ILi8ELi2ELb0EN4cute5tupleIJNS5_1CILi128EEENS7_ILi64EEENS7_ILi192EEEEEELi192ENS_6half_tEfNS_4arch4Sm80ELb0ELb0ELb1ELb1ELb1ELb1ELb1ELb0EEENS1_21CollectiveEpilogueFwdINS6_IJS8_SA_S9_EEENS6_IJNS7_ILi1EEESI_SI_EEESC_SE_Li256ELb1ELb1ELb0ELb0EEENS1_19SingleTileSchedulerILb1ELb0ELb1ELi128EEEEEEEEEvNT_6ParamsE:
[----:B------:R-:W-:Y:S01]  /*0000*/  LDC R1, c[0x0][0x37c] ;  /* 0x0000df00ff017b82 */ /* 0x000fe20000000800 */
[----:B------:R-:W-:Y:S05]  /*0010*/  EXIT ;  /* 0x000000000000794d */ /* 0x000fea0003800000 */
.L_x_11:
        /* <DEDUP_REMOVED lines=14> */
.L_x_29:


//--------------------- .text._ZN7cutlass13device_kernelIN5flash19enable_sm80_to_sm89INS1_16FlashAttnFwdSm80INS1_25CollectiveMainloopFwdSm80ILi8ELi2ELb0EN4cute5tupleIJNS5_1CILi128EEENS7_ILi64EEENS7_ILi192EEEEEELi192ENS_6half_tEfNS_4arch4Sm80ELb0ELb1ELb1ELb0ELb1ELb0ELb1ELb0EEENS1_21CollectiveEpilogueFwdINS6_IJS8_SA_S9_EEENS6_IJNS7_ILi1EEESI_SI_EEESC_SE_Li256ELb0ELb1ELb0ELb0EEENS1_19SingleTileSchedulerILb0ELb0ELb1ELi128EEEEEEEEEvNT_6ParamsE --------------------------
	.section	.text._ZN7cutlass13device_kernelIN5flash19enable_sm80_to_sm89INS1_16FlashAttnFwdSm80INS1_25CollectiveMainloopFwdSm80ILi8ELi2ELb0EN4cute5tupleIJNS5_1CILi128EEENS7_ILi64EEENS7_ILi192EEEEEELi192ENS_6half_tEfNS_4arch4Sm80ELb0ELb1ELb1ELb0ELb1ELb0ELb1ELb0EEENS1_21CollectiveEpilogueFwdINS6_IJS8_SA_S9_EEENS6_IJNS7_ILi1EEESI_SI_EEESC_SE_Li256ELb0ELb1ELb0ELb0EEENS1_19SingleTileSchedulerILb0ELb0ELb1ELi128EEEEEEEEEvNT_6ParamsE,"ax",@progbits
	.align	128
.text._ZN7cutlass13device_kernelIN5flash19enable_sm80_to_sm89INS1_16FlashAttnFwdSm80INS1_25CollectiveMainloopFwdSm80ILi8ELi2ELb0EN4cute5tupleIJNS5_1CILi128EEENS7_ILi64EEENS7_ILi192EEEEEELi192ENS_6half_tEfNS_4arch4Sm80ELb0ELb1ELb1ELb0ELb1ELb0ELb1ELb0EEENS1_21CollectiveEpilogueFwdINS6_IJS8_SA_S9_EEENS6_IJNS7_ILi1EEESI_SI_EEESC_SE_Li256ELb0ELb1ELb0ELb0EEENS1_19SingleTileSchedulerILb0ELb0ELb1ELi128EEEEEEEEEvNT_6ParamsE:
        .type           _ZN7cutlass13device_kernelIN5flash19enable_sm80_to_sm89INS1_16FlashAttnFwdSm80INS1_25CollectiveMainloopFwdSm80ILi8ELi2ELb0EN4cute5tupleIJNS5_1CILi128EEENS7_ILi64EEENS7_ILi192EEEEEELi192ENS_6half_tEfNS_4arch4Sm80ELb0ELb1ELb1ELb0ELb1ELb0ELb1ELb0EEENS1_21CollectiveEpilogueFwdINS6_IJS8_SA_S9_EEENS6_IJNS7_ILi1EEESI_SI_EEESC_SE_Li256ELb0ELb1ELb0ELb0EEENS1_19SingleTileSchedulerILb0ELb0ELb1ELi128EEEEEEEEEvNT_6ParamsE,@function
        .size           _ZN7cutlass13device_kernelIN5flash19enable_sm80_to_sm89INS1_16FlashAttnFwdSm80INS1_25CollectiveMainloopFwdSm80ILi8ELi2ELb0EN4cute5tupleIJNS5_1CILi128EEENS7_ILi64EEENS7_ILi192EEEEEELi192ENS_6half_tEfNS_4arch4Sm80ELb0ELb1ELb1ELb0ELb1ELb0ELb1ELb0EEENS1_21CollectiveEpilogueFwdINS6_IJS8_SA_S9_EEENS6_IJNS7_ILi1EEESI_SI_EEESC_SE_Li256ELb0ELb1ELb0ELb0EEENS1_19SingleTileSchedulerILb0ELb0ELb1ELi128EEEEEEEEEvNT_6ParamsE,(.L_x_30 - _ZN7cutlass13device_kernelIN5flash19enable_sm80_to_sm89INS1_16FlashAttnFwdSm80INS1_25CollectiveMainloopFwdSm80ILi8ELi2ELb0EN4cute5tupleIJNS5_1CILi128EEENS7_ILi64EEENS7_ILi192EEEEEELi192ENS_6half_tEfNS_4arch4Sm80ELb0ELb1ELb1ELb0ELb1ELb0ELb1ELb0EEENS1_21CollectiveEpilogueFwdINS6_IJS8_SA_S9_EEENS6_IJNS7_ILi1EEESI_SI_EEESC_SE_Li256ELb0ELb1ELb0ELb0EEENS1_19SingleTileSchedulerILb0ELb0ELb1ELi128EEEEEEEEEvNT_6ParamsE)
        .other          _ZN7cutlass13device_kernelIN5flash19enable_sm80_to_sm89INS1_16FlashAttnFwdSm80INS1_25CollectiveMainloopFwdSm80ILi8ELi2ELb0EN4cute5tupleIJNS5_1CILi128EEENS7_ILi64EEENS7_ILi192EEEEEELi192ENS_6half_tEfNS_4arch4Sm80ELb0ELb1ELb1ELb0ELb1ELb0ELb1ELb0EEENS1_21CollectiveEpilogueFwdINS6_IJS8_SA_S9_EEENS6_IJNS7_ILi1EEESI_SI_EEESC_SE_Li256ELb0ELb1ELb0ELb0EEENS1_19SingleTileSchedulerILb0ELb0ELb1ELi128EEEEEEEEEvNT_6ParamsE,@"STO_CUDA_ENTRY STV_DEFAULT"
_ZN7cutlass13device_kernelIN5flash19enable_sm80_to_sm89INS1_16FlashAttnFwdSm80INS1_25CollectiveMainloopFwdSm80ILi8ELi2ELb0EN4cute5tupleIJNS5_1CILi128EEENS7_ILi64EEENS7_ILi192EEEEEELi192ENS_6half_tEfNS_4arch4Sm80ELb0ELb1ELb1ELb0ELb1ELb0ELb1ELb0EEENS1_21CollectiveEpilogueFwdINS6_IJS8_SA_S9_EEENS6_IJNS7_ILi1EEESI_SI_EEESC_SE_Li256ELb0ELb1ELb0ELb0EEENS1_19SingleTileSchedulerILb0ELb0ELb1ELi128EEEEEEEEEvNT_6ParamsE:
[----:B------:R-:W-:Y:S01]  /*0000*/  LDC R1, c[0x0][0x37c] ;  /* 0x0000df00ff017b82 */ /* 0x000fe20000000800 */
[----:B------:R-:W-:Y:S05]  /*0010*/  EXIT ;  /* 0x000000000000794d */ /* 0x000fea0003800000 */
.L_x_12:
        /* <DEDUP_REMOVED lines=14> */
.L_x_30:


//--------------------- .text._ZN7cutlass13device_kernelIN5flash19enable_sm80_to_sm89INS1_16FlashAttnFwdSm80INS1_25CollectiveMainloopFwdSm80ILi8ELi2ELb0EN4cute5tupleIJNS5_1CILi128EEENS7_ILi64EEENS7_ILi192EEEEEELi192ENS_6half_tEfNS_4arch4Sm80ELb0ELb1ELb1ELb1ELb1ELb0ELb1ELb0EEENS1_21CollectiveEpilogueFwdINS6_IJS8_SA_S9_EEENS6_IJNS7_ILi1EEESI_SI_EEESC_SE_Li256ELb1ELb1ELb0ELb0EEENS1_19SingleTileSchedulerILb1ELb0ELb1ELi128EEEEEEEEEvNT_6ParamsE --------------------------
	.section	.text._ZN7cutlass13device_kernelIN5flash19enable_sm80_to_sm89INS1_16FlashAttnFwdSm80INS1_25CollectiveMainloopFwdSm80ILi8ELi2ELb0EN4cute5tupleIJNS5_1CILi128EEENS7_ILi64EEENS7_ILi192EEEEEELi192ENS_6half_tEfNS_4arch4Sm80ELb0ELb1ELb1ELb1ELb1ELb0ELb1ELb0EEENS1_21CollectiveEpilogueFwdINS6_IJS8_SA_S9_EEENS6_IJNS7_ILi1EEESI_SI_EEESC_SE_Li256ELb1ELb1ELb0ELb0EEENS1_19SingleTileSchedulerILb1ELb0ELb1ELi128EEEEEEEEEvNT_6ParamsE,"ax",@progbits
	.align	128
.text._ZN7cutlass13device_kernelIN5flash19enable_sm80_to_sm89INS1_16FlashAttnFwdSm80INS1_25CollectiveMainloopFwdSm80ILi8ELi2ELb0EN4cute5tupleIJNS5_1CILi128EEENS7_ILi64EEENS7_ILi192EEEEEELi192ENS_6half_tEfNS_4arch4Sm80ELb0ELb1ELb1ELb1ELb1ELb0ELb1ELb0EEENS1_21CollectiveEpilogueFwdINS6_IJS8_SA_S9_EEENS6_IJNS7_ILi1EEESI_SI_EEESC_SE_Li256ELb1ELb1ELb0ELb0EEENS1_19SingleTileSchedulerILb1ELb0ELb1ELi128EEEEEEEEEvNT_6ParamsE:
        .type           _ZN7cutlass13device_kernelIN5flash19enable_sm80_to_sm89INS1_16FlashAttnFwdSm80INS1_25CollectiveMainloopFwdSm80ILi8ELi2ELb0EN4cute5tupleIJNS5_1CILi128EEENS7_ILi64EEENS7_ILi192EEEEEELi192ENS_6half_tEfNS_4arch4Sm80ELb0ELb1ELb1ELb1ELb1ELb0ELb1ELb0EEENS1_21CollectiveEpilogueFwdINS6_IJS8_SA_S9_EEENS6_IJNS7_ILi1EEESI_SI_EEESC_SE_Li256ELb1ELb1ELb0ELb0EEENS1_19SingleTileSchedulerILb1ELb0ELb1ELi128EEEEEEEEEvNT_6ParamsE,@function
        .size           _ZN7cutlass13device_kernelIN5flash19enable_sm80_to_sm89INS1_16FlashAttnFwdSm80INS1_25CollectiveMainloopFwdSm80ILi8ELi2ELb0EN4cute5tupleIJNS5_1CILi128EEENS7_ILi64EEENS7_ILi192EEEEEELi192ENS_6half_tEfNS_4arch4Sm80ELb0ELb1ELb1ELb1ELb1ELb0ELb1ELb0EEENS1_21CollectiveEpilogueFwdINS6_IJS8_SA_S9_EEENS6_IJNS7_ILi1EEESI_SI_EEESC_SE_Li256ELb1ELb1ELb0ELb0EEENS1_19SingleTileSchedulerILb1ELb0ELb1ELi128EEEEEEEEEvNT_6ParamsE,(.L_x_31 - _ZN7cutlass13device_kernelIN5flash19enable_sm80_to_sm89INS1_16FlashAttnFwdSm80INS1_25CollectiveMainloopFwdSm80ILi8ELi2ELb0EN4cute5tupleIJNS5_1CILi128EEENS7_ILi64EEENS7_ILi192EEEEEELi192ENS_6half_tEfNS_4arch4Sm80ELb0ELb1ELb1ELb1ELb1ELb0ELb1ELb0EEENS1_21CollectiveEpilogueFwdINS6_IJS8_SA_S9_EEENS6_IJNS7_ILi1EEESI_SI_EEESC_SE_Li256ELb1ELb1ELb0ELb0EEENS1_19SingleTileSchedulerILb1ELb0ELb1ELi128EEEEEEEEEvNT_6ParamsE)
        .other          _ZN7cutlass13device_kernelIN5flash19enable_sm80_to_sm89INS1_16FlashAttnFwdSm80INS1_25CollectiveMainloopFwdSm80ILi8ELi2ELb0EN4cute5tupleIJNS5_1CILi128EEENS7_ILi64EEENS7_ILi192EEEEEELi192ENS_6half_tEfNS_4arch4Sm80ELb0ELb1ELb1ELb1ELb1ELb0ELb1ELb0EEENS1_21CollectiveEpilogueFwdINS6_IJS8_SA_S9_EEENS6_IJNS7_ILi1EEESI_SI_EEESC_SE_Li256ELb1ELb1ELb0ELb0EEENS1_19SingleTileSchedulerILb1ELb0ELb1ELi128EEEEEEEEEvNT_6ParamsE,@"STO_CUDA_ENTRY STV_DEFAULT"
_ZN7cutlass13device_kernelIN5flash19enable_sm80_to_sm89INS1_16FlashAttnFwdSm80INS1_25CollectiveMainloopFwdSm80ILi8ELi2ELb0EN4cute5tupleIJNS5_1CILi128EEENS7_ILi64EEENS7_ILi192EEEEEELi192ENS_6half_tEfNS_4arch4Sm80ELb0ELb1ELb1ELb1ELb1ELb0ELb1ELb0EEENS1_21CollectiveEpilogueFwdINS6_IJS8_SA_S9_EEENS6_IJNS7_ILi1EEESI_SI_EEESC_SE_Li256ELb1ELb1ELb0ELb0EEENS1_19SingleTileSchedulerILb1ELb0ELb1ELi128EEEEEEEEEvNT_6ParamsE:
[----:B------:R-:W-:Y:S01]  /*0000*/  LDC R1, c[0x0][0x37c] ;  /* 0x0000df00ff017b82 */ /* 0x000fe20000000800 */
[----:B------:R-:W-:Y:S05]  /*0010*/  EXIT ;  /* 0x000000000000794d */ /* 0x000fea0003800000 */
.L_x_13:
        /* <DEDUP_REMOVED lines=14> */
.L_x_31:


//--------------------- .text._ZN7cutlass13device_kernelIN5flash19enable_sm80_to_sm89INS1_16FlashAttnFwdSm80INS1_25CollectiveMainloopFwdSm80ILi8ELi2ELb0EN4cute5tupleIJNS5_1CILi128EEENS7_ILi64EEENS7_ILi192EEEEEELi192ENS_6half_tEfNS_4arch4Sm80ELb0ELb1ELb1ELb1ELb1ELb1ELb1ELb0EEENS1_21CollectiveEpilogueFwdINS6_IJS8_SA_S9_EEENS6_IJNS7_ILi1EEESI_SI_EEESC_SE_Li256ELb1ELb1ELb0ELb0EEENS1_19SingleTileSchedulerILb1ELb0ELb1ELi128EEEEEEEEEvNT_6ParamsE --------------------------
	.section	.text._ZN7cutlass13device_kernelIN5flash19enable_sm80_to_sm89INS1_16FlashAttnFwdSm80INS1_25CollectiveMainloopFwdSm80ILi8ELi2ELb0EN4cute5tupleIJNS5_1CILi128EEENS7_ILi64EEENS7_ILi192EEEEEELi192ENS_6half_tEfNS_4arch4Sm80ELb0ELb1ELb1ELb1ELb1ELb1ELb1ELb0EEENS1_21CollectiveEpilogueFwdINS6_IJS8_SA_S9_EEENS6_IJNS7_ILi1EEESI_SI_EEESC_SE_Li256ELb1ELb1ELb0ELb0EEENS1_19SingleTileSchedulerILb1ELb0ELb1ELi128EEEEEEEEEvNT_6ParamsE,"ax",@progbits
	.align	128
.text._ZN7cutlass13device_kernelIN5flash19enable_sm80_to_sm89INS1_16FlashAttnFwdSm80INS1_25CollectiveMainloopFwdSm80ILi8ELi2ELb0EN4cute5tupleIJNS5_1CILi128EEENS7_ILi64EEENS7_ILi192EEEEEELi192ENS_6half_tEfNS_4arch4Sm80ELb0ELb1ELb1ELb1ELb1ELb1ELb1ELb0EEENS1_21CollectiveEpilogueFwdINS6_IJS8_SA_S9_EEENS6_IJNS7_ILi1EEESI_SI_EEESC_SE_Li256ELb1ELb1ELb0ELb0EEENS1_19SingleTileSchedulerILb1ELb0ELb1ELi128EEEEEEEEEvNT_6ParamsE:
        .type           _ZN7cutlass13device_kernelIN5flash19enable_sm80_to_sm89INS1_16FlashAttnFwdSm80INS1_25CollectiveMainloopFwdSm80ILi8ELi2ELb0EN4cute5tupleIJNS5_1CILi128EEENS7_ILi64EEENS7_ILi192EEEEEELi192ENS_6half_tEfNS_4arch4Sm80ELb0ELb1ELb1ELb1ELb1ELb1ELb1ELb0EEENS1_21CollectiveEpilogueFwdINS6_IJS8_SA_S9_EEENS6_IJNS7_ILi1EEESI_SI_EEESC_SE_Li256ELb1ELb1ELb0ELb0EEENS1_19SingleTileSchedulerILb1ELb0ELb1ELi128EEEEEEEEEvNT_6ParamsE,@function
        .size           _ZN7cutlass13device_kernelIN5flash19enable_sm80_to_sm89INS1_16FlashAttnFwdSm80INS1_25CollectiveMainloopFwdSm80ILi8ELi2ELb0EN4cute5tupleIJNS5_1CILi128EEENS7_ILi64EEENS7_ILi192EEEEEELi192ENS_6half_tEfNS_4arch4Sm80ELb0ELb1ELb1ELb1ELb1ELb1ELb1ELb0EEENS1_21CollectiveEpilogueFwdINS6_IJS8_SA_S9_EEENS6_IJNS7_ILi1EEESI_SI_EEESC_SE_Li256ELb1ELb1ELb0ELb0EEENS1_19SingleTileSchedulerILb1ELb0ELb1ELi128EEEEEEEEEvNT_6ParamsE,(.L_x_32 - _ZN7cutlass13device_kernelIN5flash19enable_sm80_to_sm89INS1_16FlashAttnFwdSm80INS1_25CollectiveMainloopFwdSm80ILi8ELi2ELb0EN4cute5tupleIJNS5_1CILi128EEENS7_ILi64EEENS7_ILi192EEEEEELi192ENS_6half_tEfNS_4arch4Sm80ELb0ELb1ELb1ELb1ELb1ELb1ELb1ELb0EEENS1_21CollectiveEpilogueFwdINS6_IJS8_SA_S9_EEENS6_IJNS7_ILi1EEESI_SI_EEESC_SE_Li256ELb1ELb1ELb0ELb0EEENS1_19SingleTileSchedulerILb1ELb0ELb1ELi128EEEEEEEEEvNT_6ParamsE)
        .other          _ZN7cutlass13device_kernelIN5flash19enable_sm80_to_sm89INS1_16FlashAttnFwdSm80INS1_25CollectiveMainloopFwdSm80ILi8ELi2ELb0EN4cute5tupleIJNS5_1CILi128EEENS7_ILi64EEENS7_ILi192EEEEEELi192ENS_6half_tEfNS_4arch4Sm80ELb0ELb1ELb1ELb1ELb1ELb1ELb1ELb0EEENS1_21CollectiveEpilogueFwdINS6_IJS8_SA_S9_EEENS6_IJNS7_ILi1EEESI_SI_EEESC_SE_Li256ELb1ELb1ELb0ELb0EEENS1_19SingleTileSchedulerILb1ELb0ELb1ELi128EEEEEEEEEvNT_6ParamsE,@"STO_CUDA_ENTRY STV_DEFAULT"
_ZN7cutlass13device_kernelIN5flash19enable_sm80_to_sm89INS1_16FlashAttnFwdSm80INS1_25CollectiveMainloopFwdSm80ILi8ELi2ELb0EN4cute5tupleIJNS5_1CILi128EEENS7_ILi64EEENS7_ILi192EEEEEELi192ENS_6half_tEfNS_4arch4Sm80ELb0ELb1ELb1ELb1ELb1ELb1ELb1ELb0EEENS1_21CollectiveEpilogueFwdINS6_IJS8_SA_S9_EEENS6_IJNS7_ILi1EEESI_SI_EEESC_SE_Li256ELb1ELb1ELb0ELb0EEENS1_19SingleTileSchedulerILb1ELb0ELb1ELi128EEEEEEEEEvNT_6ParamsE:
[----:B------:R-:W-:Y:S01]  /*0000*/  LDC R1, c[0x0][0x37c] ;  /* 0x0000df00ff017b82 */ /* 0x000fe20000000800 */
[----:B------:R-:W-:Y:S05]  /*0010*/  EXIT ;  /* 0x000000000000794d */ /* 0x000fea0003800000 */
.L_x_14:
        /* <DEDUP_REMOVED lines=14> */
.L_x_32:


//--------------------- .text._ZN7cutlass13device_kernelIN5flash19enable_sm80_to_sm89INS1_16FlashAttnFwdSm80INS1_25CollectiveMainloopFwdSm80ILi8ELi2ELb0EN4cute5tupleIJNS5_1CILi128EEENS7_ILi64EEENS7_ILi192EEEEEELi192ENS_6half_tEfNS_4arch4Sm80ELb1ELb0ELb1ELb0ELb1ELb0ELb1ELb0EEENS1_21CollectiveEpilogueFwdINS6_IJS8_SA_S9_EEENS6_IJNS7_ILi1EEESI_SI_EEESC_SE_Li256ELb0ELb1ELb0ELb0EEENS1_30DynamicPersistentTileSchedulerILi256ELi256ELb0ELb1ELb0EEEEEEEEEvNT_6ParamsE --------------------------
	.section	.text._ZN7cutlass13device_kernelIN5flash19enable_sm80_to_sm89INS1_16FlashAttnFwdSm80INS1_25CollectiveMainloopFwdSm80ILi8ELi2ELb0EN4cute5tupleIJNS5_1CILi128EEENS7_ILi64EEENS7_ILi192EEEEEELi192ENS_6half_tEfNS_4arch4Sm80ELb1ELb0ELb1ELb0ELb1ELb0ELb1ELb0EEENS1_21CollectiveEpilogueFwdINS6_IJS8_SA_S9_EEENS6_IJNS7_ILi1EEESI_SI_EEESC_SE_Li256ELb0ELb1ELb0ELb0EEENS1_30DynamicPersistentTileSchedulerILi256ELi256ELb0ELb1ELb0EEEEEEEEEvNT_6ParamsE,"ax",@progbits
	.align	128
.text._ZN7cutlass13device_kernelIN5flash19enable_sm80_to_sm89INS1_16FlashAttnFwdSm80INS1_25CollectiveMainloopFwdSm80ILi8ELi2ELb0EN4cute5tupleIJNS5_1CILi128EEENS7_ILi64EEENS7_ILi192EEEEEELi192ENS_6half_tEfNS_4arch4Sm80ELb1ELb0ELb1ELb0ELb1ELb0ELb1ELb0EEENS1_21CollectiveEpilogueFwdINS6_IJS8_SA_S9_EEENS6_IJNS7_ILi1EEESI_SI_EEESC_SE_Li256ELb0ELb1ELb0ELb0EEENS1_30DynamicPersistentTileSchedulerILi256ELi256ELb0ELb1ELb0EEEEEEEEEvNT_6ParamsE:
        .type           _ZN7cutlass13device_kernelIN5flash19enable_sm80_to_sm89INS1_16FlashAttnFwdSm80INS1_25CollectiveMainloopFwdSm80ILi8ELi2ELb0EN4cute5tupleIJNS5_1CILi128EEENS7_ILi64EEENS7_ILi192EEEEEELi192ENS_6half_tEfNS_4arch4Sm80ELb1ELb0ELb1ELb0ELb1ELb0ELb1ELb0EEENS1_21CollectiveEpilogueFwdINS6_IJS8_SA_S9_EEENS6_IJNS7_ILi1EEESI_SI_EEESC_SE_Li256ELb0ELb1ELb0ELb0EEENS1_30DynamicPersistentTileSchedulerILi256ELi256ELb0ELb1ELb0EEEEEEEEEvNT_6ParamsE,@function
        .size           _ZN7cutlass13device_kernelIN5flash19enable_sm80_to_sm89INS1_16FlashAttnFwdSm80INS1_25CollectiveMainloopFwdSm80ILi8ELi2ELb0EN4cute5tupleIJNS5_1CILi128EEENS7_ILi64EEENS7_ILi192EEEEEELi192ENS_6half_tEfNS_4arch4Sm80ELb1ELb0ELb1ELb0ELb1ELb0ELb1ELb0EEENS1_21CollectiveEpilogueFwdINS6_IJS8_SA_S9_EEENS6_IJNS7_ILi1EEESI_SI_EEESC_SE_Li256ELb0ELb1ELb0ELb0EEENS1_30DynamicPersistentTileSchedulerILi256ELi256ELb0ELb1ELb0EEEEEEEEEvNT_6ParamsE,(.L_x_33 - _ZN7cutlass13device_kernelIN5flash19enable_sm80_to_sm89INS1_16FlashAttnFwdSm80INS1_25CollectiveMainloopFwdSm80ILi8ELi2ELb0EN4cute5tupleIJNS5_1CILi128EEENS7_ILi64EEENS7_ILi192EEEEEELi192ENS_6half_tEfNS_4arch4Sm80ELb1ELb0ELb1ELb0ELb1ELb0ELb1ELb0EEENS1_21CollectiveEpilogueFwdINS6_IJS8_SA_S9_EEENS6_IJNS7_ILi1EEESI_SI_EEESC_SE_Li256ELb0ELb1ELb0ELb0EEENS1_30DynamicPersistentTileSchedulerILi256ELi256ELb0ELb1ELb0EEEEEEEEEvNT_6ParamsE)
        .other          _ZN7cutlass13device_kernelIN5flash19enable_sm80_to_sm89INS1_16FlashAttnFwdSm80INS1_25CollectiveMainloopFwdSm80ILi8ELi2ELb0EN4cute5tupleIJNS5_1CILi128EEENS7_ILi64EEENS7_ILi192EEEEEELi192ENS_6half_tEfNS_4arch4Sm80ELb1ELb0ELb1ELb0ELb1ELb0ELb1ELb0EEENS1_21CollectiveEpilogueFwdINS6_IJS8_SA_S9_EEENS6_IJNS7_ILi1EEESI_SI_EEESC_SE_Li256ELb0ELb1ELb0ELb0EEENS1_30DynamicPersistentTileSchedulerILi256ELi256ELb0ELb1ELb0EEEEEEEEEvNT_6ParamsE,@"STO_CUDA_ENTRY STV_DEFAULT"
_ZN7cutlass13device_kernelIN5flash19enable_sm80_to_sm89INS1_16FlashAttnFwdSm80INS1_25CollectiveMainloopFwdSm80ILi8ELi2ELb0EN4cute5tupleIJNS5_1CILi128EEENS7_ILi64EEENS7_ILi192EEEEEELi192ENS_6half_tEfNS_4arch4Sm80ELb1ELb0ELb1ELb0ELb1ELb0ELb1ELb0EEENS1_21CollectiveEpilogueFwdINS6_IJS8_SA_S9_EEENS6_IJNS7_ILi1EEESI_SI_EEESC_SE_Li256ELb0ELb1ELb0ELb0EEENS1_30DynamicPersistentTileSchedulerILi256ELi256ELb0ELb1ELb0EEEEEEEEEvNT_6ParamsE:
[----:B------:R-:W-:Y:S01]  /*0000*/  LDC R1, c[0x0][0x37c] ;  /* 0x0000df00ff017b82 */ /* 0x000fe20000000800 */
[----:B------:R-:W-:Y:S05]  /*0010*/  EXIT ;  /* 0x000000000000794d */ /* 0x000fea0003800000 */
.L_x_15:
        /* <DEDUP_REMOVED lines=14> */
.L_x_33:


//--------------------- .text._ZN7cutlass13device_kernelIN5flash19enable_sm80_to_sm89INS1_16FlashAttnFwdSm80INS1_25CollectiveMainloopFwdSm80ILi8ELi2ELb0EN4cute5tupleIJNS5_1CILi128EEENS7_ILi64EEENS7_ILi192EEEEEELi192ENS_6half_tEfNS_4arch4Sm80ELb1ELb0ELb1ELb1ELb1ELb0ELb1ELb0EEENS1_21CollectiveEpilogueFwdINS6_IJS8_SA_S9_EEENS6_IJNS7_ILi1EEESI_SI_EEESC_SE_Li256ELb1ELb1ELb0ELb0EEENS1_19SingleTileSchedulerILb1ELb0ELb1ELi128EEEEEEEEEvNT_6ParamsE --------------------------
	.section	.text._ZN7cutlass13device_kernelIN5flash19enable_sm80_to_sm89INS1_16FlashAttnFwdSm80INS1_25CollectiveMainloopFwdSm80ILi8ELi2ELb0EN4cute5tupleIJNS5_1CILi128EEENS7_ILi64EEENS7_ILi192EEEEEELi192ENS_6half_tEfNS_4arch4Sm80ELb1ELb0ELb1ELb1ELb1ELb0ELb1ELb0EEENS1_21CollectiveEpilogueFwdINS6_IJS8_SA_S9_EEENS6_IJNS7_ILi1EEESI_SI_EEESC_SE_Li256ELb1ELb1ELb0ELb0EEENS1_19SingleTileSchedulerILb1ELb0ELb1ELi128EEEEEEEEEvNT_6ParamsE,"ax",@progbits
	.align	128
.text._ZN7cutlass13device_kernelIN5flash19enable_sm80_to_sm89INS1_16FlashAttnFwdSm80INS1_25CollectiveMainloopFwdSm80ILi8ELi2ELb0EN4cute5tupleIJNS5_1CILi128EEENS7_ILi64EEENS7_ILi192EEEEEELi192ENS_6half_tEfNS_4arch4Sm80ELb1ELb0ELb1ELb1ELb1ELb0ELb1ELb0EEENS1_21CollectiveEpilogueFwdINS6_IJS8_SA_S9_EEENS6_IJNS7_ILi1EEESI_SI_EEESC_SE_Li256ELb1ELb1ELb0ELb0EEENS1_19SingleTileSchedulerILb1ELb0ELb1ELi128EEEEEEEEEvNT_6ParamsE:
        .type           _ZN7cutlass13device_kernelIN5flash19enable_sm80_to_sm89INS1_16FlashAttnFwdSm80INS1_25CollectiveMainloopFwdSm80ILi8ELi2ELb0EN4cute5tupleIJNS5_1CILi128EEENS7_ILi64EEENS7_ILi192EEEEEELi192ENS_6half_tEfNS_4arch4Sm80ELb1ELb0ELb1ELb1ELb1ELb0ELb1ELb0EEENS1_21CollectiveEpilogueFwdINS6_IJS8_SA_S9_EEENS6_IJNS7_ILi1EEESI_SI_EEESC_SE_Li256ELb1ELb1ELb0ELb0EEENS1_19SingleTileSchedulerILb1ELb0ELb1ELi128EEEEEEEEEvNT_6ParamsE,@function
        .size           _ZN7cutlass13device_kernelIN5flash19enable_sm80_to_sm89INS1_16FlashAttnFwdSm80INS1_25CollectiveMainloopFwdSm80ILi8ELi2ELb0EN4cute5tupleIJNS5_1CILi128EEENS7_ILi64EEENS7_ILi192EEEEEELi192ENS_6half_tEfNS_4arch4Sm80ELb1ELb0ELb1ELb1ELb1ELb0ELb1ELb0EEENS1_21CollectiveEpilogueFwdINS6_IJS8_SA_S9_EEENS6_IJNS7_ILi1EEESI_SI_EEESC_SE_Li256ELb1ELb1ELb0ELb0EEENS1_19SingleTileSchedulerILb1ELb0ELb1ELi128EEEEEEEEEvNT_6ParamsE,(.L_x_34 - _ZN7cutlass13device_kernelIN5flash19enable_sm80_to_sm89INS1_16FlashAttnFwdSm80INS1_25CollectiveMainloopFwdSm80ILi8ELi2ELb0EN4cute5tupleIJNS5_1CILi128EEENS7_ILi64EEENS7_ILi192EEEEEELi192ENS_6half_tEfNS_4arch4Sm80ELb1ELb0ELb1ELb1ELb1ELb0ELb1ELb0EEENS1_21CollectiveEpilogueFwdINS6_IJS8_SA_S9_EEENS6_IJNS7_ILi1EEESI_SI_EEESC_SE_Li256ELb1ELb1ELb0ELb0EEENS1_19SingleTileSchedulerILb1ELb0ELb1ELi128EEEEEEEEEvNT_6ParamsE)
        .other          _ZN7cutlass13device_kernelIN5flash19enable_sm80_to_sm89INS1_16FlashAttnFwdSm80INS1_25CollectiveMainloopFwdSm80ILi8ELi2ELb0EN4cute5tupleIJNS5_1CILi128EEENS7_ILi64EEENS7_ILi192EEEEEELi192ENS_6half_tEfNS_4arch4Sm80ELb1ELb0ELb1ELb1ELb1ELb0ELb1ELb0EEENS1_21CollectiveEpilogueFwdINS6_IJS8_SA_S9_EEENS6_IJNS7_ILi1EEESI_SI_EEESC_SE_Li256ELb1ELb1ELb0ELb0EEENS1_19SingleTileSchedulerILb1ELb0ELb1ELi128EEEEEEEEEvNT_6ParamsE,@"STO_CUDA_ENTRY STV_DEFAULT"
_ZN7cutlass13device_kernelIN5flash19enable_sm80_to_sm89INS1_16FlashAttnFwdSm80INS1_25CollectiveMainloopFwdSm80ILi8ELi2ELb0EN4cute5tupleIJNS5_1CILi128EEENS7_ILi64EEENS7_ILi192EEEEEELi192ENS_6half_tEfNS_4arch4Sm80ELb1ELb0ELb1ELb1ELb1ELb0ELb1ELb0EEENS1_21CollectiveEpilogueFwdINS6_IJS8_SA_S9_EEENS6_IJNS7_ILi1EEESI_SI_EEESC_SE_Li256ELb1ELb1ELb0ELb0EEENS1_19SingleTileSchedulerILb1ELb0ELb1ELi128EEEEEEEEEvNT_6ParamsE:
[----:B------:R-:W-:Y:S01]  /*0000*/  LDC R1, c[0x0][0x37c] ;  /* 0x0000df00ff017b82 */ /* 0x000fe20000000800 */
[----:B------:R-:W-:Y:S05]  /*0010*/  EXIT ;  /* 0x000000000000794d */ /* 0x000fea0003800000 */
.L_x_16:
        /* <DEDUP_REMOVED lines=14> */
.L_x_34:


//--------------------- .text._ZN7cutlass13device_kernelIN5flash19enable_sm80_to_sm89INS1_16FlashAttnFwdSm80INS1_25CollectiveMainloopFwdSm80ILi8ELi2ELb0EN4cute5tupleIJNS5_1CILi128EEENS7_ILi64EEENS7_ILi192EEEEEELi192ENS_6half_tEfNS_4arch4Sm80ELb1ELb0ELb1ELb1ELb1ELb1ELb1ELb0EEENS1_21CollectiveEpilogueFwdINS6_IJS8_SA_S9_EEENS6_IJNS7_ILi1EEESI_SI_EEESC_SE_Li256ELb1ELb1ELb0ELb0EEENS1_19SingleTileSchedulerILb1ELb0ELb1ELi128EEEEEEEEEvNT_6ParamsE --------------------------
	.section	.text._ZN7cutlass13device_kernelIN5flash19enable_sm80_to_sm89INS1_16FlashAttnFwdSm80INS1_25CollectiveMainloopFwdSm80ILi8ELi2ELb0EN4cute5tupleIJNS5_1CILi128EEENS7_ILi64EEENS7_ILi192EEEEEELi192ENS_6half_tEfNS_4arch4Sm80ELb1ELb0ELb1ELb1ELb1ELb1ELb1ELb0EEENS1_21CollectiveEpilogueFwdINS6_IJS8_SA_S9_EEENS6_IJNS7_ILi1EEESI_SI_EEESC_SE_Li256ELb1ELb1ELb0ELb0EEENS1_19SingleTileSchedulerILb1ELb0ELb1ELi128EEEEEEEEEvNT_6ParamsE,"ax",@progbits
	.align	128
.text._ZN7cutlass13device_kernelIN5flash19enable_sm80_to_sm89INS1_16FlashAttnFwdSm80INS1_25CollectiveMainloopFwdSm80ILi8ELi2ELb0EN4cute5tupleIJNS5_1CILi128EEENS7_ILi64EEENS7_ILi192EEEEEELi192ENS_6half_tEfNS_4arch4Sm80ELb1ELb0ELb1ELb1ELb1ELb1ELb1ELb0EEENS1_21CollectiveEpilogueFwdINS6_IJS8_SA_S9_EEENS6_IJNS7_ILi1EEESI_SI_EEESC_SE_Li256ELb1ELb1ELb0ELb0EEENS1_19SingleTileSchedulerILb1ELb0ELb1ELi128EEEEEEEEEvNT_6ParamsE:
        .type           _ZN7cutlass13device_kernelIN5flash19enable_sm80_to_sm89INS1_16FlashAttnFwdSm80INS1_25CollectiveMainloopFwdSm80ILi8ELi2ELb0EN4cute5tupleIJNS5_1CILi128EEENS7_ILi64EEENS7_ILi192EEEEEELi192ENS_6half_tEfNS_4arch4Sm80ELb1ELb0ELb1ELb1ELb1ELb1ELb1ELb0EEENS1_21CollectiveEpilogueFwdINS6_IJS8_SA_S9_EEENS6_IJNS7_ILi1EEESI_SI_EEESC_SE_Li256ELb1ELb1ELb0ELb0EEENS1_19SingleTileSchedulerILb1ELb0ELb1ELi128EEEEEEEEEvNT_6ParamsE,@function
        .size           _ZN7cutlass13device_kernelIN5flash19enable_sm80_to_sm89INS1_16FlashAttnFwdSm80INS1_25CollectiveMainloopFwdSm80ILi8ELi2ELb0EN4cute5tupleIJNS5_1CILi128EEENS7_ILi64EEENS7_ILi192EEEEEELi192ENS_6half_tEfNS_4arch4Sm80ELb1ELb0ELb1ELb1ELb1ELb1ELb1ELb0EEENS1_21CollectiveEpilogueFwdINS6_IJS8_SA_S9_EEENS6_IJNS7_ILi1EEESI_SI_EEESC_SE_Li256ELb1ELb1ELb0ELb0EEENS1_19SingleTileSchedulerILb1ELb0ELb1ELi128EEEEEEEEEvNT_6ParamsE,(.L_x_35 - _ZN7cutlass13device_kernelIN5flash19enable_sm80_to_sm89INS1_16FlashAttnFwdSm80INS1_25CollectiveMainloopFwdSm80ILi8ELi2ELb0EN4cute5tupleIJNS5_1CILi128EEENS7_ILi64EEENS7_ILi192EEEEEELi192ENS_6half_tEfNS_4arch4Sm80ELb1ELb0ELb1ELb1ELb1ELb1ELb1ELb0EEENS1_21CollectiveEpilogueFwdINS6_IJS8_SA_S9_EEENS6_IJNS7_ILi1EEESI_SI_EEESC_SE_Li256ELb1ELb1ELb0ELb0EEENS1_19SingleTileSchedulerILb1ELb0ELb1ELi128EEEEEEEEEvNT_6ParamsE)
        .other          _ZN7cutlass13device_kernelIN5flash19enable_sm80_to_sm89INS1_16FlashAttnFwdSm80INS1_25CollectiveMainloopFwdSm80ILi8ELi2ELb0EN4cute5tupleIJNS5_1CILi128EEENS7_ILi64EEENS7_ILi192EEEEEELi192ENS_6half_tEfNS_4arch4Sm80ELb1ELb0ELb1ELb1ELb1ELb1ELb1ELb0EEENS1_21CollectiveEpilogueFwdINS6_IJS8_SA_S9_EEENS6_IJNS7_ILi1EEESI_SI_EEESC_SE_Li256ELb1ELb1ELb0ELb0EEENS1_19SingleTileSchedulerILb1ELb0ELb1ELi128EEEEEEEEEvNT_6ParamsE,@"STO_CUDA_ENTRY STV_DEFAULT"
_ZN7cutlass13device_kernelIN5flash19enable_sm80_to_sm89INS1_16FlashAttnFwdSm80INS1_25CollectiveMainloopFwdSm80ILi8ELi2ELb0EN4cute5tupleIJNS5_1CILi128EEENS7_ILi64EEENS7_ILi192EEEEEELi192ENS_6half_tEfNS_4arch4Sm80ELb1ELb0ELb1ELb1ELb1ELb1ELb1ELb0EEENS1_21CollectiveEpilogueFwdINS6_IJS8_SA_S9_EEENS6_IJNS7_ILi1EEESI_SI_EEESC_SE_Li256ELb1ELb1ELb0ELb0EEENS1_19SingleTileSchedulerILb1ELb0ELb1ELi128EEEEEEEEEvNT_6ParamsE:
[----:B------:R-:W-:Y:S01]  /*0000*/  LDC R1, c[0x0][0x37c] ;  /* 0x0000df00ff017b82 */ /* 0x000fe20000000800 */
[----:B------:R-:W-:Y:S05]  /*0010*/  EXIT ;  /* 0x000000000000794d */ /* 0x000fea0003800000 */
.L_x_17:
        /* <DEDUP_REMOVED lines=14> */
.L_x_35:


//--------------------- .nv.shared.reserved.0     --------------------------
	.section	.nv.shared.reserved.0,"aw",@nobits
	.weak		__nv_reservedSMEM_offset_0_alias
	.size		__nv_reservedSMEM_offset_0_alias, 0, 64
	.other		__nv_reservedSMEM_offset_0_alias,@"STO_CUDA_RESERVED_SHARED STV_DEFAULT"
__nv_reservedSMEM_offset_0_alias:
	.zero		0
	.zero		64


//--------------------- .nv.global                --------------------------
	.section	.nv.global,"aw",@nobits
.nv.global:
	.type		_ZN80_INTERNAL_72fa9827_44_flash_fwd_hdim192_fp16_paged_softcap_sm80_cu_bdbb69e5_32674cute1_E,@object
	.size		_ZN80_INTERNAL_72fa9827_44_flash_fwd_hdim192_fp16_paged_softcap_sm80_cu_bdbb69e5_32674cute1_E,(_ZN80_INTERNAL_72fa9827_44_flash_fwd_hdim192_fp16_paged_softcap_sm80_cu_bdbb69e5_32674cuda3std3__45__cpo6cbeginE - _ZN80_INTERNAL_72fa9827_44_flash_fwd_hdim192_fp16_paged_softcap_sm80_cu_bdbb69e5_32674cute1_E)
_ZN80_INTERNAL_72fa9827_44_flash_fwd_hdim192_fp16_paged_softcap_sm80_cu_bdbb69e5_32674cute1_E:
	.zero		1
	.type		_ZN80_INTERNAL_72fa9827_44_flash_fwd_hdim192_fp16_paged_softcap_sm80_cu_bdbb69e5_32674cuda3std3__45__cpo6cbeginE,@object
	.size		_ZN80_INTERNAL_72fa9827_44_flash_fwd_hdim192_fp16_paged_softcap_sm80_cu_bdbb69e5_32674cuda3std3__45__cpo6cbeginE,(_ZN80_INTERNAL_72fa9827_44_flash_fwd_hdim192_fp16_paged_softcap_sm80_cu_bdbb69e5_32674cuda3std3__48in_placeE - _ZN80_INTERNAL_72fa9827_44_flash_fwd_hdim192_fp16_paged_softcap_sm80_cu_bdbb69e5_32674cuda3std3__45__cpo6cbeginE)
_ZN80_INTERNAL_72fa9827_44_flash_fwd_hdim192_fp16_paged_softcap_sm80_cu_bdbb69e5_32674cuda3std3__45__cpo6cbeginE:
	.zero		1
	.type		_ZN80_INTERNAL_72fa9827_44_flash_fwd_hdim192_fp16_paged_softcap_sm80_cu_bdbb69e5_32674cuda3std3__48in_placeE,@object
	.size		_ZN80_INTERNAL_72fa9827_44_flash_fwd_hdim192_fp16_paged_softcap_sm80_cu_bdbb69e5_32674cuda3std3__48in_placeE,(_ZN80_INTERNAL_72fa9827_44_flash_fwd_hdim192_fp16_paged_softcap_sm80_cu_bdbb69e5_32674cuda3std6ranges3__45__cpo9iter_moveE - _ZN80_INTERNAL_72fa9827_44_flash_fwd_hdim192_fp16_paged_softcap_sm80_cu_bdbb69e5_32674cuda3std3__48in_placeE)
_ZN80_INTERNAL_72fa9827_44_flash_fwd_hdim192_fp16_paged_softcap_sm80_cu_bdbb69e5_32674cuda3std3__48in_placeE:
	.zero		1
	.type		_ZN80_INTERNAL_72fa9827_44_flash_fwd_hdim192_fp16_paged_softcap_sm80_cu_bdbb69e5_32674cuda3std6ranges3__45__cpo9iter_moveE,@object
	.size		_ZN80_INTERNAL_72fa9827_44_flash_fwd_hdim192_fp16_paged_softcap_sm80_cu_bdbb69e5_32674cuda3std6ranges3__45__cpo9iter_moveE,(_ZN80_INTERNAL_72fa9827_44_flash_fwd_hdim192_fp16_paged_softcap_sm80_cu_bdbb69e5_32674cuda3std3__45__cpo5beginE - _ZN80_INTERNAL_72fa9827_44_flash_fwd_hdim192_fp16_paged_softcap_sm80_cu_bdbb69e5_32674cuda3std6ranges3__45__cpo9iter_moveE)
_ZN80_INTERNAL_72fa9827_44_flash_fwd_hdim192_fp16_paged_softcap_sm80_cu_bdbb69e5_32674cuda3std6ranges3__45__cpo9iter_moveE:
	.zero		1
	.type		_ZN80_INTERNAL_72fa9827_44_flash_fwd_hdim192_fp16_paged_softcap_sm80_cu_bdbb69e5_32674cuda3std3__45__cpo5beginE,@object
	.size		_ZN80_INTERNAL_72fa9827_44_flash_fwd_hdim192_fp16_paged_softcap_sm80_cu_bdbb69e5_32674cuda3std3__45__cpo5beginE,(_ZN80_INTERNAL_72fa9827_44_flash_fwd_hdim192_fp16_paged_softcap_sm80_cu_bdbb69e5_32674cuda3std3__482_GLOBAL__N__72fa9827_44_flash_fwd_hdim192_fp16_paged_softcap_sm80_cu_bdbb69e5_32676ignoreE - _ZN80_INTERNAL_72fa9827_44_flash_fwd_hdim192_fp16_paged_softcap_sm80_cu_bdbb69e5_32674cuda3std3__45__cpo5beginE)
_ZN80_INTERNAL_72fa9827_44_flash_fwd_hdim192_fp16_paged_softcap_sm80_cu_bdbb69e5_32674cuda3std3__45__cpo5beginE:
	.zero		1
	.type		_ZN80_INTERNAL_72fa9827_44_flash_fwd_hdim192_fp16_paged_softcap_sm80_cu_bdbb69e5_32674cuda3std3__482_GLOBAL__N__72fa9827_44_flash_fwd_hdim192_fp16_paged_softcap_sm80_cu_bdbb69e5_32676ignoreE,@object
	.size		_ZN80_INTERNAL_72fa9827_44_flash_fwd_hdim192_fp16_paged_softcap_sm80_cu_bdbb69e5_32674cuda3std3__482_GLOBAL__N__72fa9827_44_flash_fwd_hdim192_fp16_paged_softcap_sm80_cu_bdbb69e5_32676ignoreE,(_ZN80_INTERNAL_72fa9827_44_flash_fwd_hdim192_fp16_paged_softcap_sm80_cu_bdbb69e5_32674cute7productE - _ZN80_INTERNAL_72fa9827_44_flash_fwd_hdim192_fp16_paged_softcap_sm80_cu_bdbb69e5_32674cuda3std3__482_GLOBAL__N__72fa9827_44_flash_fwd_hdim192_fp16_paged_softcap_sm80_cu_bdbb69e5_32676ignoreE)
_ZN80_INTERNAL_72fa9827_44_flash_fwd_hdim192_fp16_paged_softcap_sm80_cu_bdbb69e5_32674cuda3std3__482_GLOBAL__N__72fa9827_44_flash_fwd_hdim192_fp16_paged_softcap_sm80_cu_bdbb69e5_32676ignoreE:
	.zero		1
	.type		_ZN80_INTERNAL_72fa9827_44_flash_fwd_hdim192_fp16_paged_softcap_sm80_cu_bdbb69e5_32674cute7productE,@object
	.size		_ZN80_INTERNAL_72fa9827_44_flash_fwd_hdim192_fp16_paged_softcap_sm80_cu_bdbb69e5_32674cute7productE,(_ZN80_INTERNAL_72fa9827_44_flash_fwd_hdim192_fp16_paged_softcap_sm80_cu_bdbb69e5_32674cuda3std3__45__cpo3endE - _ZN80_INTERNAL_72fa9827_44_flash_fwd_hdim192_fp16_paged_softcap_sm80_cu_bdbb69e5_32674cute7productE)
_ZN80_INTERNAL_72fa9827_44_flash_fwd_hdim192_fp16_paged_softcap_sm80_cu_bdbb69e5_32674cute7productE:
	.zero		1
	.type		_ZN80_INTERNAL_72fa9827_44_flash_fwd_hdim192_fp16_paged_softcap_sm80_cu_bdbb69e5_32674cuda3std3__45__cpo3endE,@object
	.size		_ZN80_INTERNAL_72fa9827_44_flash_fwd_hdim192_fp16_paged_softcap_sm80_cu_bdbb69e5_32674cuda3std3__45__cpo3endE,(_ZN80_INTERNAL_72fa9827_44_flash_fwd_hdim192_fp16_paged_softcap_sm80_cu_bdbb69e5_32674cuda3std3__419piecewise_constructE - _ZN80_INTERNAL_72fa9827_44_flash_fwd_hdim192_fp16_paged_softcap_sm80_cu_bdbb69e5_32674cuda3std3__45__cpo3endE)
_ZN80_INTERNAL_72fa9827_44_flash_fwd_hdim192_fp16_paged_softcap_sm80_cu_bdbb69e5_32674cuda3std3__45__cpo3endE:
	.zero		1
	.type		_ZN80_INTERNAL_72fa9827_44_flash_fwd_hdim192_fp16_paged_softcap_sm80_cu_bdbb69e5_32674cuda3std3__419piecewise_constructE,@object
	.size		_ZN80_INTERNAL_72fa9827_44_flash_fwd_hdim192_fp16_paged_softcap_sm80_cu_bdbb69e5_32674cuda3std3__419piecewise_constructE,(_ZN80_INTERNAL_72fa9827_44_flash_fwd_hdim192_fp16_paged_softcap_sm80_cu_bdbb69e5_32674cuda3std3__45__cpo4cendE - _ZN80_INTERNAL_72fa9827_44_flash_fwd_hdim192_fp16_paged_softcap_sm80_cu_bdbb69e5_32674cuda3std3__419piecewise_constructE)
_ZN80_INTERNAL_72fa9827_44_flash_fwd_hdim192_fp16_paged_softcap_sm80_cu_bdbb69e5_32674cuda3std3__419piecewise_constructE:
	.zero		1
	.type		_ZN80_INTERNAL_72fa9827_44_flash_fwd_hdim192_fp16_paged_softcap_sm80_cu_bdbb69e5_32674cuda3std3__45__cpo4cendE,@object
	.size		_ZN80_INTERNAL_72fa9827_44_flash_fwd_hdim192_fp16_paged_softcap_sm80_cu_bdbb69e5_32674cuda3std3__45__cpo4cendE,(_ZN80_INTERNAL_72fa9827_44_flash_fwd_hdim192_fp16_paged_softcap_sm80_cu_bdbb69e5_32674cuda3std6ranges3__45__cpo4swapE - _ZN80_INTERNAL_72fa9827_44_flash_fwd_hdim192_fp16_paged_softcap_sm80_cu_bdbb69e5_32674cuda3std3__45__cpo4cendE)
_ZN80_INTERNAL_72fa9827_44_flash_fwd_hdim192_fp16_paged_softcap_sm80_cu_bdbb69e5_32674cuda3std3__45__cpo4cendE:
	.zero		1
	.type		_ZN80_INTERNAL_72fa9827_44_flash_fwd_hdim192_fp16_paged_softcap_sm80_cu_bdbb69e5_32674cuda3std6ranges3__45__cpo4swapE,@object
	.size		_ZN80_INTERNAL_72fa9827_44_flash_fwd_hdim192_fp16_paged_softcap_sm80_cu_bdbb69e5_32674cuda3std6ranges3__45__cpo4swapE,(.L_7 - _ZN80_INTERNAL_72fa9827_44_flash_fwd_hdim192_fp16_paged_softcap_sm80_cu_bdbb69e5_32674cuda3std6ranges3__45__cpo4swapE)
_ZN80_INTERNAL_72fa9827_44_flash_fwd_hdim192_fp16_paged_softcap_sm80_cu_bdbb69e5_32674cuda3std6ranges3__45__cpo4swapE:
	.zero		1
.L_7:


//--------------------- .nv.constant0._ZN7cutlass13device_kernelIN5flash19enable_sm80_to_sm89INS1_16FlashAttnFwdSm80INS1_25CollectiveMainloopFwdSm80ILi8ELi1ELb0EN4cute5tupleIJNS5_1CILi128EEENS7_ILi64EEENS7_ILi192EEEEEELi192ENS_6half_tEfNS_4arch4Sm80ELb0ELb0ELb1ELb0ELb1ELb0ELb1ELb0EEENS1_21CollectiveEpilogueFwdINS6_IJS8_SA_S9_EEENS6_IJNS7_ILi1EEESI_SI_EEESC_SE_Li256ELb0ELb1ELb0ELb0EEENS1_19SingleTileSchedulerILb0ELb0ELb1ELi128EEEEEEEEEvNT_6ParamsE --------------------------
	.section	.nv.constant0._ZN7cutlass13device_kernelIN5flash19enable_sm80_to_sm89INS1_16FlashAttnFwdSm80INS1_25CollectiveMainloopFwdSm80ILi8ELi1ELb0EN4cute5tupleIJNS5_1CILi128EEENS7_ILi64EEENS7_ILi192EEEEEELi192ENS_6half_tEfNS_4arch4Sm80ELb0ELb0ELb1ELb0ELb1ELb0ELb1ELb0EEENS1_21CollectiveEpilogueFwdINS6_IJS8_SA_S9_EEENS6_IJNS7_ILi1EEESI_SI_EEESC_SE_Li256ELb0ELb1ELb0ELb0EEENS1_19SingleTileSchedulerILb0ELb0ELb1ELi128EEEEEEEEEvNT_6ParamsE,"a",@progbits
	.sectionflags	@""
	.align	4
.nv.constant0._ZN7cutlass13device_kernelIN5flash19enable_sm80_to_sm89INS1_16FlashAttnFwdSm80INS1_25CollectiveMainloopFwdSm80ILi8ELi1ELb0EN4cute5tupleIJNS5_1CILi128EEENS7_ILi64EEENS7_ILi192EEEEEELi192ENS_6half_tEfNS_4arch4Sm80ELb0ELb0ELb1ELb0ELb1ELb0ELb1ELb0EEENS1_21CollectiveEpilogueFwdINS6_IJS8_SA_S9_EEENS6_IJNS7_ILi1EEESI_SI_EEESC_SE_Li256ELb0ELb1ELb0ELb0EEENS1_19SingleTileSchedulerILb0ELb0ELb1ELi128EEEEEEEEEvNT_6ParamsE:
	.zero		1944


//--------------------- .nv.constant0._ZN7cutlass13device_kernelIN5flash19enable_sm80_to_sm89INS1_16FlashAttnFwdSm80INS1_25CollectiveMainloopFwdSm80ILi8ELi1ELb0EN4cute5tupleIJNS5_1CILi128EEENS7_ILi64EEENS7_ILi192EEEEEELi192ENS_6half_tEfNS_4arch4Sm80ELb0ELb0ELb1ELb1ELb1ELb0ELb1ELb0EEENS1_21CollectiveEpilogueFwdINS6_IJS8_SA_S9_EEENS6_IJNS7_ILi1EEESI_SI_EEESC_SE_Li256ELb1ELb1ELb0ELb0EEENS1_19SingleTileSchedulerILb1ELb0ELb1ELi128EEEEEEEEEvNT_6ParamsE --------------------------
	.section	.nv.constant0._ZN7cutlass13device_kernelIN5flash19enable_sm80_to_sm89INS1_16FlashAttnFwdSm80INS1_25CollectiveMainloopFwdSm80ILi8ELi1ELb0EN4cute5tupleIJNS5_1CILi128EEENS7_ILi64EEENS7_ILi192EEEEEELi192ENS_6half_tEfNS_4arch4Sm80ELb0ELb0ELb1ELb1ELb1ELb0ELb1ELb0EEENS1_21CollectiveEpilogueFwdINS6_IJS8_SA_S9_EEENS6_IJNS7_ILi1EEESI_SI_EEESC_SE_Li256ELb1ELb1ELb0ELb0EEENS1_19SingleTileSchedulerILb1ELb0ELb1ELi128EEEEEEEEEvNT_6ParamsE,"a",@progbits
	.sectionflags	@""
	.align	4
.nv.constant0._ZN7cutlass13device_kernelIN5flash19enable_sm80_to_sm89INS1_16FlashAttnFwdSm80INS1_25CollectiveMainloopFwdSm80ILi8ELi1ELb0EN4cute5tupleIJNS5_1CILi128EEENS7_ILi64EEENS7_ILi192EEEEEELi192ENS_6half_tEfNS_4arch4Sm80ELb0ELb0ELb1ELb1ELb1ELb0ELb1ELb0EEENS1_21CollectiveEpilogueFwdINS6_IJS8_SA_S9_EEENS6_IJNS7_ILi1EEESI_SI_EEESC_SE_Li256ELb1ELb1ELb0ELb0EEENS1_19SingleTileSchedulerILb1ELb0ELb1ELi128EEEEEEEEEvNT_6ParamsE:
	.zero		1944


//--------------------- .nv.constant0._ZN7cutlass13device_kernelIN5flash19enable_sm80_to_sm89INS1_16FlashAttnFwdSm80INS1_25CollectiveMainloopFwdSm80ILi8ELi1ELb0EN4cute5tupleIJNS5_1CILi128EEENS7_ILi64EEENS7_ILi192EEEEEELi192ENS_6half_tEfNS_4arch4Sm80ELb0ELb0ELb1ELb1ELb1ELb1ELb1ELb0EEENS1_21CollectiveEpilogueFwdINS6_IJS8_SA_S9_EEENS6_IJNS7_ILi1EEESI_SI_EEESC_SE_Li256ELb1ELb1ELb0ELb0EEENS1_19SingleTileSchedulerILb1ELb0ELb1ELi128EEEEEEEEEvNT_6ParamsE --------------------------
	.section	.nv.constant0._ZN7cutlass13device_kernelIN5flash19enable_sm80_to_sm89INS1_16FlashAttnFwdSm80INS1_25CollectiveMainloopFwdSm80ILi8ELi1ELb0EN4cute5tupleIJNS5_1CILi128EEENS7_ILi64EEENS7_ILi192EEEEEELi192ENS_6half_tEfNS_4arch4Sm80ELb0ELb0ELb1ELb1ELb1ELb1ELb1ELb0EEENS1_21CollectiveEpilogueFwdINS6_IJS8_SA_S9_EEENS6_IJNS7_ILi1EEESI_SI_EEESC_SE_Li256ELb1ELb1ELb0ELb0EEENS1_19SingleTileSchedulerILb1ELb0ELb1ELi128EEEEEEEEEvNT_6ParamsE,"a",@progbits
	.sectionflags	@""
	.align	4
.nv.constant0._ZN7cutlass13device_kernelIN5flash19enable_sm80_to_sm89INS1_16FlashAttnFwdSm80INS1_25CollectiveMainloopFwdSm80ILi8ELi1ELb0EN4cute5tupleIJNS5_1CILi128EEENS7_ILi64EEENS7_ILi192EEEEEELi192ENS_6half_tEfNS_4arch4Sm80ELb0ELb0ELb1ELb1ELb1ELb1ELb1ELb0EEENS1_21CollectiveEpilogueFwdINS6_IJS8_SA_S9_EEENS6_IJNS7_ILi1EEESI_SI_EEESC_SE_Li256ELb1ELb1ELb0ELb0EEENS1_19SingleTileSchedulerILb1ELb0ELb1ELi128EEEEEEEEEvNT_6ParamsE:
	.zero		1944


//--------------------- .nv.constant0._ZN7cutlass13device_kernelIN5flash19enable_sm80_to_sm89INS1_16FlashAttnFwdSm80INS1_25CollectiveMainloopFwdSm80ILi8ELi1ELb0EN4cute5tupleIJNS5_1CILi128EEENS7_ILi64EEENS7_ILi192EEEEEELi192ENS_6half_tEfNS_4arch4Sm80ELb0ELb1ELb1ELb0ELb1ELb0ELb1ELb0EEENS1_21CollectiveEpilogueFwdINS6_IJS8_SA_S9_EEENS6_IJNS7_ILi1EEESI_SI_EEESC_SE_Li256ELb0ELb1ELb0ELb0EEENS1_19SingleTileSchedulerILb0ELb0ELb1ELi128EEEEEEEEEvNT_6ParamsE --------------------------
	.section	.nv.constant0._ZN7cutlass13device_kernelIN5flash19enable_sm80_to_sm89INS1_16FlashAttnFwdSm80INS1_25CollectiveMainloopFwdSm80ILi8ELi1ELb0EN4cute5tupleIJNS5_1CILi128EEENS7_ILi64EEENS7_ILi192EEEEEELi192ENS_6half_tEfNS_4arch4Sm80ELb0ELb1ELb1ELb0ELb1ELb0ELb1ELb0EEENS1_21CollectiveEpilogueFwdINS6_IJS8_SA_S9_EEENS6_IJNS7_ILi1EEESI_SI_EEESC_SE_Li256ELb0ELb1ELb0ELb0EEENS1_19SingleTileSchedulerILb0ELb0ELb1ELi128EEEEEEEEEvNT_6ParamsE,"a",@progbits
	.sectionflags	@""
	.align	4
.nv.constant0._ZN7cutlass13device_kernelIN5flash19enable_sm80_to_sm89INS1_16FlashAttnFwdSm80INS1_25CollectiveMainloopFwdSm80ILi8ELi1ELb0EN4cute5tupleIJNS5_1CILi128EEENS7_ILi64EEENS7_ILi192EEEEEELi192ENS_6half_tEfNS_4arch4Sm80ELb0ELb1ELb1ELb0ELb1ELb0ELb1ELb0EEENS1_21CollectiveEpilogueFwdINS6_IJS8_SA_S9_EEENS6_IJNS7_ILi1EEESI_SI_EEESC_SE_Li256ELb0ELb1ELb0ELb0EEENS1_19SingleTileSchedulerILb0ELb0ELb1ELi128EEEEEEEEEvNT_6ParamsE:
	.zero		1944


//--------------------- .nv.constant0._ZN7cutlass13device_kernelIN5flash19enable_sm80_to_sm89INS1_16FlashAttnFwdSm80INS1_25CollectiveMainloopFwdSm80ILi8ELi1ELb0EN4cute5tupleIJNS5_1CILi128EEENS7_ILi64EEENS7_ILi192EEEEEELi192ENS_6half_tEfNS_4arch4Sm80ELb0ELb1ELb1ELb1ELb1ELb0ELb1ELb0EEENS1_21CollectiveEpilogueFwdINS6_IJS8_SA_S9_EEENS6_IJNS7_ILi1EEESI_SI_EEESC_SE_Li256ELb1ELb1ELb0ELb0EEENS1_19SingleTileSchedulerILb1ELb0ELb1ELi128EEEEEEEEEvNT_6ParamsE --------------------------
	.section	.nv.constant0._ZN7cutlass13device_kernelIN5flash19enable_sm80_to_sm89INS1_16FlashAttnFwdSm80INS1_25CollectiveMainloopFwdSm80ILi8ELi1ELb0EN4cute5tupleIJNS5_1CILi128EEENS7_ILi64EEENS7_ILi192EEEEEELi192ENS_6half_tEfNS_4arch4Sm80ELb0ELb1ELb1ELb1ELb1ELb0ELb1ELb0EEENS1_21CollectiveEpilogueFwdINS6_IJS8_SA_S9_EEENS6_IJNS7_ILi1EEESI_SI_EEESC_SE_Li256ELb1ELb1ELb0ELb0EEENS1_19SingleTileSchedulerILb1ELb0ELb1ELi128EEEEEEEEEvNT_6ParamsE,"a",@progbits
	.sectionflags	@""
	.align	4
.nv.constant0._ZN7cutlass13device_kernelIN5flash19enable_sm80_to_sm89INS1_16FlashAttnFwdSm80INS1_25CollectiveMainloopFwdSm80ILi8ELi1ELb0EN4cute5tupleIJNS5_1CILi128EEENS7_ILi64EEENS7_ILi192EEEEEELi192ENS_6half_tEfNS_4arch4Sm80ELb0ELb1ELb1ELb1ELb1ELb0ELb1ELb0EEENS1_21CollectiveEpilogueFwdINS6_IJS8_SA_S9_EEENS6_IJNS7_ILi1EEESI_SI_EEESC_SE_Li256ELb1ELb1ELb0ELb0EEENS1_19SingleTileSchedulerILb1ELb0ELb1ELi128EEEEEEEEEvNT_6ParamsE:
	.zero		1944


//--------------------- .nv.constant0._ZN7cutlass13device_kernelIN5flash19enable_sm80_to_sm89INS1_16FlashAttnFwdSm80INS1_25CollectiveMainloopFwdSm80ILi8ELi1ELb0EN4cute5tupleIJNS5_1CILi128EEENS7_ILi64EEENS7_ILi192EEEEEELi192ENS_6half_tEfNS_4arch4Sm80ELb0ELb1ELb1ELb1ELb1ELb1ELb1ELb0EEENS1_21CollectiveEpilogueFwdINS6_IJS8_SA_S9_EEENS6_IJNS7_ILi1EEESI_SI_EEESC_SE_Li256ELb1ELb1ELb0ELb0EEENS1_19SingleTileSchedulerILb1ELb0ELb1ELi128EEEEEEEEEvNT_6ParamsE --------------------------
	.section	.nv.constant0._ZN7cutlass13device_kernelIN5flash19enable_sm80_to_sm89INS1_16FlashAttnFwdSm80INS1_25CollectiveMainloopFwdSm80ILi8ELi1ELb0EN4cute5tupleIJNS5_1CILi128EEENS7_ILi64EEENS7_ILi192EEEEEELi192ENS_6half_tEfNS_4arch4Sm80ELb0ELb1ELb1ELb1ELb1ELb1ELb1ELb0EEENS1_21CollectiveEpilogueFwdINS6_IJS8_SA_S9_EEENS6_IJNS7_ILi1EEESI_SI_EEESC_SE_Li256ELb1ELb1ELb0ELb0EEENS1_19SingleTileSchedulerILb1ELb0ELb1ELi128EEEEEEEEEvNT_6ParamsE,"a",@progbits
	.sectionflags	@""
	.align	4
.nv.constant0._ZN7cutlass13device_kernelIN5flash19enable_sm80_to_sm89INS1_16FlashAttnFwdSm80INS1_25CollectiveMainloopFwdSm80ILi8ELi1ELb0EN4cute5tupleIJNS5_1CILi128EEENS7_ILi64EEENS7_ILi192EEEEEELi192ENS_6half_tEfNS_4arch4Sm80ELb0ELb1ELb1ELb1ELb1ELb1ELb1ELb0EEENS1_21CollectiveEpilogueFwdINS6_IJS8_SA_S9_EEENS6_IJNS7_ILi1EEESI_SI_EEESC_SE_Li256ELb1ELb1ELb0ELb0EEENS1_19SingleTileSchedulerILb1ELb0ELb1ELi128EEEEEEEEEvNT_6ParamsE:
	.zero		1944


//--------------------- .nv.constant0._ZN7cutlass13device_kernelIN5flash19enable_sm80_to_sm89INS1_16FlashAttnFwdSm80INS1_25CollectiveMainloopFwdSm80ILi8ELi1ELb0EN4cute5tupleIJNS5_1CILi128EEENS7_ILi64EEENS7_ILi192EEEEEELi192ENS_6half_tEfNS_4arch4Sm80ELb1ELb0ELb1ELb0ELb1ELb0ELb1ELb0EEENS1_21CollectiveEpilogueFwdINS6_IJS8_SA_S9_EEENS6_IJNS7_ILi1EEESI_SI_EEESC_SE_Li256ELb0ELb1ELb0ELb0EEENS1_30DynamicPersistentTileSchedulerILi256ELi256ELb0ELb1ELb0EEEEEEEEEvNT_6ParamsE --------------------------
	.section	.nv.constant0._ZN7cutlass13device_kernelIN5flash19enable_sm80_to_sm89INS1_16FlashAttnFwdSm80INS1_25CollectiveMainloopFwdSm80ILi8ELi1ELb0EN4cute5tupleIJNS5_1CILi128EEENS7_ILi64EEENS7_ILi192EEEEEELi192ENS_6half_tEfNS_4arch4Sm80ELb1ELb0ELb1ELb0ELb1ELb0ELb1ELb0EEENS1_21CollectiveEpilogueFwdINS6_IJS8_SA_S9_EEENS6_IJNS7_ILi1EEESI_SI_EEESC_SE_Li256ELb0ELb1ELb0ELb0EEENS1_30DynamicPersistentTileSchedulerILi256ELi256ELb0ELb1ELb0EEEEEEEEEvNT_6ParamsE,"a",@progbits
	.sectionflags	@""
	.align	4
.nv.constant0._ZN7cutlass13device_kernelIN5flash19enable_sm80_to_sm89INS1_16FlashAttnFwdSm80INS1_25CollectiveMainloopFwdSm80ILi8ELi1ELb0EN4cute5tupleIJNS5_1CILi128EEENS7_ILi64EEENS7_ILi192EEEEEELi192ENS_6half_tEfNS_4arch4Sm80ELb1ELb0ELb1ELb0ELb1ELb0ELb1ELb0EEENS1_21CollectiveEpilogueFwdINS6_IJS8_SA_S9_EEENS6_IJNS7_ILi1EEESI_SI_EEESC_SE_Li256ELb0ELb1ELb0ELb0EEENS1_30DynamicPersistentTileSchedulerILi256ELi256ELb0ELb1ELb0EEEEEEEEEvNT_6ParamsE:
	.zero		1960


//--------------------- .nv.constant0._ZN7cutlass13device_kernelIN5flash19enable_sm80_to_sm89INS1_16FlashAttnFwdSm80INS1_25CollectiveMainloopFwdSm80ILi8ELi1ELb0EN4cute5tupleIJNS5_1CILi128EEENS7_ILi64EEENS7_ILi192EEEEEELi192ENS_6half_tEfNS_4arch4Sm80ELb1ELb0ELb1ELb1ELb1ELb0ELb1ELb0EEENS1_21CollectiveEpilogueFwdINS6_IJS8_SA_S9_EEENS6_IJNS7_ILi1EEESI_SI_EEESC_SE_Li256ELb1ELb1ELb0ELb0EEENS1_19SingleTileSchedulerILb1ELb0ELb1ELi128EEEEEEEEEvNT_6ParamsE --------------------------
	.section	.nv.constant0._ZN7cutlass13device_kernelIN5flash19enable_sm80_to_sm89INS1_16FlashAttnFwdSm80INS1_25CollectiveMainloopFwdSm80ILi8ELi1ELb0EN4cute5tupleIJNS5_1CILi128EEENS7_ILi64EEENS7_ILi192EEEEEELi192ENS_6half_tEfNS_4arch4Sm80ELb1ELb0ELb1ELb1ELb1ELb0ELb1ELb0EEENS1_21CollectiveEpilogueFwdINS6_IJS8_SA_S9_EEENS6_IJNS7_ILi1EEESI_SI_EEESC_SE_Li256ELb1ELb1ELb0ELb0EEENS1_19SingleTileSchedulerILb1ELb0ELb1ELi128EEEEEEEEEvNT_6ParamsE,"a",@progbits
	.sectionflags	@""
	.align	4
.nv.constant0._ZN7cutlass13device_kernelIN5flash19enable_sm80_to_sm89INS1_16FlashAttnFwdSm80INS1_25CollectiveMainloopFwdSm80ILi8ELi1ELb0EN4cute5tupleIJNS5_1CILi128EEENS7_ILi64EEENS7_ILi192EEEEEELi192ENS_6half_tEfNS_4arch4Sm80ELb1ELb0ELb1ELb1ELb1ELb0ELb1ELb0EEENS1_21CollectiveEpilogueFwdINS6_IJS8_SA_S9_EEENS6_IJNS7_ILi1EEESI_SI_EEESC_SE_Li256ELb1ELb1ELb0ELb0EEENS1_19SingleTileSchedulerILb1ELb0ELb1ELi128EEEEEEEEEvNT_6ParamsE:
	.zero		1944


//--------------------- .nv.constant0._ZN7cutlass13device_kernelIN5flash19enable_sm80_to_sm89INS1_16FlashAttnFwdSm80INS1_25CollectiveMainloopFwdSm80ILi8ELi1ELb0EN4cute5tupleIJNS5_1CILi128EEENS7_ILi64EEENS7_ILi192EEEEEELi192ENS_6half_tEfNS_4arch4Sm80ELb1ELb0ELb1ELb1ELb1ELb1ELb1ELb0EEENS1_21CollectiveEpilogueFwdINS6_IJS8_SA_S9_EEENS6_IJNS7_ILi1EEESI_SI_EEESC_SE_Li256ELb1ELb1ELb0ELb0EEENS1_19SingleTileSchedulerILb1ELb0ELb1ELi128EEEEEEEEEvNT_6ParamsE --------------------------
	.section	.nv.constant0._ZN7cutlass13device_kernelIN5flash19enable_sm80_to_sm89INS1_16FlashAttnFwdSm80INS1_25CollectiveMainloopFwdSm80ILi8ELi1ELb0EN4cute5tupleIJNS5_1CILi128EEENS7_ILi64EEENS7_ILi192EEEEEELi192ENS_6half_tEfNS_4arch4Sm80ELb1ELb0ELb1ELb1ELb1ELb1ELb1ELb0EEENS1_21CollectiveEpilogueFwdINS6_IJS8_SA_S9_EEENS6_IJNS7_ILi1EEESI_SI_EEESC_SE_Li256ELb1ELb1ELb0ELb0EEENS1_19SingleTileSchedulerILb1ELb0ELb1ELi128EEEEEEEEEvNT_6ParamsE,"a",@progbits
	.sectionflags	@""
	.align	4
.nv.constant0._ZN7cutlass13device_kernelIN5flash19enable_sm80_to_sm89INS1_16FlashAttnFwdSm80INS1_25CollectiveMainloopFwdSm80ILi8ELi1ELb0EN4cute5tupleIJNS5_1CILi128EEENS7_ILi64EEENS7_ILi192EEEEEELi192ENS_6half_tEfNS_4arch4Sm80ELb1ELb0ELb1ELb1ELb1ELb1ELb1ELb0EEENS1_21CollectiveEpilogueFwdINS6_IJS8_SA_S9_EEENS6_IJNS7_ILi1EEESI_SI_EEESC_SE_Li256ELb1ELb1ELb0ELb0EEENS1_19SingleTileSchedulerILb1ELb0ELb1ELi128EEEEEEEEEvNT_6ParamsE:
	.zero		1944


//--------------------- .nv.constant0._ZN7cutlass13device_kernelIN5flash19enable_sm80_to_sm89INS1_16FlashAttnFwdSm80INS1_25CollectiveMainloopFwdSm80ILi8ELi2ELb0EN4cute5tupleIJNS5_1CILi128EEENS7_ILi64EEENS7_ILi192EEEEEELi192ENS_6half_tEfNS_4arch4Sm80ELb0ELb0ELb1ELb0ELb1ELb0ELb1ELb0EEENS1_21CollectiveEpilogueFwdINS6_IJS8_SA_S9_EEENS6_IJNS7_ILi1EEESI_SI_EEESC_SE_Li256ELb0ELb1ELb0ELb0EEENS1_19SingleTileSchedulerILb0ELb0ELb1ELi128EEEEEEEEEvNT_6ParamsE --------------------------
	.section	.nv.constant0._ZN7cutlass13device_kernelIN5flash19enable_sm80_to_sm89INS1_16FlashAttnFwdSm80INS1_25CollectiveMainloopFwdSm80ILi8ELi2ELb0EN4cute5tupleIJNS5_1CILi128EEENS7_ILi64EEENS7_ILi192EEEEEELi192ENS_6half_tEfNS_4arch4Sm80ELb0ELb0ELb1ELb0ELb1ELb0ELb1ELb0EEENS1_21CollectiveEpilogueFwdINS6_IJS8_SA_S9_EEENS6_IJNS7_ILi1EEESI_SI_EEESC_SE_Li256ELb0ELb1ELb0ELb0EEENS1_19SingleTileSchedulerILb0ELb0ELb1ELi128EEEEEEEEEvNT_6ParamsE,"a",@progbits
	.sectionflags	@""
	.align	4
.nv.constant0._ZN7cutlass13device_kernelIN5flash19enable_sm80_to_sm89INS1_16FlashAttnFwdSm80INS1_25CollectiveMainloopFwdSm80ILi8ELi2ELb0EN4cute5tupleIJNS5_1CILi128EEENS7_ILi64EEENS7_ILi192EEEEEELi192ENS_6half_tEfNS_4arch4Sm80ELb0ELb0ELb1ELb0ELb1ELb0ELb1ELb0EEENS1_21CollectiveEpilogueFwdINS6_IJS8_SA_S9_EEENS6_IJNS7_ILi1EEESI_SI_EEESC_SE_Li256ELb0ELb1ELb0ELb0EEENS1_19SingleTileSchedulerILb0ELb0ELb1ELi128EEEEEEEEEvNT_6ParamsE:
	.zero		1944


//--------------------- .nv.constant0._ZN7cutlass13device_kernelIN5flash19enable_sm80_to_sm89INS1_16FlashAttnFwdSm80INS1_25CollectiveMainloopFwdSm80ILi8ELi2ELb0EN4cute5tupleIJNS5_1CILi128EEENS7_ILi64EEENS7_ILi192EEEEEELi192ENS_6half_tEfNS_4arch4Sm80ELb0ELb0ELb1ELb1ELb1ELb0ELb1ELb0EEENS1_21CollectiveEpilogueFwdINS6_IJS8_SA_S9_EEENS6_IJNS7_ILi1EEESI_SI_EEESC_SE_Li256ELb1ELb1ELb0ELb0EEENS1_19SingleTileSchedulerILb1ELb0ELb1ELi128EEEEEEEEEvNT_6ParamsE --------------------------
	.section	.nv.constant0._ZN7cutlass13device_kernelIN5flash19enable_sm80_to_sm89INS1_16FlashAttnFwdSm80INS1_25CollectiveMainloopFwdSm80ILi8ELi2ELb0EN4cute5tupleIJNS5_1CILi128EEENS7_ILi64EEENS7_ILi192EEEEEELi192ENS_6half_tEfNS_4arch4Sm80ELb0ELb0ELb1ELb1ELb1ELb0ELb1ELb0EEENS1_21CollectiveEpilogueFwdINS6_IJS8_SA_S9_EEENS6_IJNS7_ILi1EEESI_SI_EEESC_SE_Li256ELb1ELb1ELb0ELb0EEENS1_19SingleTileSchedulerILb1ELb0ELb1ELi128EEEEEEEEEvNT_6ParamsE,"a",@progbits
	.sectionflags	@""
	.align	4
.nv.constant0._ZN7cutlass13device_kernelIN5flash19enable_sm80_to_sm89INS1_16FlashAttnFwdSm80INS1_25CollectiveMainloopFwdSm80ILi8ELi2ELb0EN4cute5tupleIJNS5_1CILi128EEENS7_ILi64EEENS7_ILi192EEEEEELi192ENS_6half_tEfNS_4arch4Sm80ELb0ELb0ELb1ELb1ELb1ELb0ELb1ELb0EEENS1_21CollectiveEpilogueFwdINS6_IJS8_SA_S9_EEENS6_IJNS7_ILi1EEESI_SI_EEESC_SE_Li256ELb1ELb1ELb0ELb0EEENS1_19SingleTileSchedulerILb1ELb0ELb1ELi128EEEEEEEEEvNT_6ParamsE:
	.zero		1944


//--------------------- .nv.constant0._ZN7cutlass13device_kernelIN5flash19enable_sm80_to_sm89INS1_16FlashAttnFwdSm80INS1_25CollectiveMainloopFwdSm80ILi8ELi2ELb0EN4cute5tupleIJNS5_1CILi128EEENS7_ILi64EEENS7_ILi192EEEEEELi192ENS_6half_tEfNS_4arch4Sm80ELb0ELb0ELb1ELb1ELb1ELb1ELb1ELb0EEENS1_21CollectiveEpilogueFwdINS6_IJS8_SA_S9_EEENS6_IJNS7_ILi1EEESI_SI_EEESC_SE_Li256ELb1ELb1ELb0ELb0EEENS1_19SingleTileSchedulerILb1ELb0ELb1ELi128EEEEEEEEEvNT_6ParamsE --------------------------
	.section	.nv.constant0._ZN7cutlass13device_kernelIN5flash19enable_sm80_to_sm89INS1_16FlashAttnFwdSm80INS1_25CollectiveMainloopFwdSm80ILi8ELi2ELb0EN4cute5tupleIJNS5_1CILi128EEENS7_ILi64EEENS7_ILi192EEEEEELi192ENS_6half_tEfNS_4arch4Sm80ELb0ELb0ELb1ELb1ELb1ELb1ELb1ELb0EEENS1_21CollectiveEpilogueFwdINS6_IJS8_SA_S9_EEENS6_IJNS7_ILi1EEESI_SI_EEESC_SE_Li256ELb1ELb1ELb0ELb0EEENS1_19SingleTileSchedulerILb1ELb0ELb1ELi128EEEEEEEEEvNT_6ParamsE,"a",@progbits
	.sectionflags	@""
	.align	4
.nv.constant0._ZN7cutlass13device_kernelIN5flash19enable_sm80_to_sm89INS1_16FlashAttnFwdSm80INS1_25CollectiveMainloopFwdSm80ILi8ELi2ELb0EN4cute5tupleIJNS5_1CILi128EEENS7_ILi64EEENS7_ILi192EEEEEELi192ENS_6half_tEfNS_4arch4Sm80ELb0ELb0ELb1ELb1ELb1ELb1ELb1ELb0EEENS1_21CollectiveEpilogueFwdINS6_IJS8_SA_S9_EEENS6_IJNS7_ILi1EEESI_SI_EEESC_SE_Li256ELb1ELb1ELb0ELb0EEENS1_19SingleTileSchedulerILb1ELb0ELb1ELi128EEEEEEEEEvNT_6ParamsE:
	.zero		1944


//--------------------- .nv.constant0._ZN7cutlass13device_kernelIN5flash19enable_sm80_to_sm89INS1_16FlashAttnFwdSm80INS1_25CollectiveMainloopFwdSm80ILi8ELi2ELb0EN4cute5tupleIJNS5_1CILi128EEENS7_ILi64EEENS7_ILi192EEEEEELi192ENS_6half_tEfNS_4arch4Sm80ELb0ELb1ELb1ELb0ELb1ELb0ELb1ELb0EEENS1_21CollectiveEpilogueFwdINS6_IJS8_SA_S9_EEENS6_IJNS7_ILi1EEESI_SI_EEESC_SE_Li256ELb0ELb1ELb0ELb0EEENS1_19SingleTileSchedulerILb0ELb0ELb1ELi128EEEEEEEEEvNT_6ParamsE --------------------------
	.section	.nv.constant0._ZN7cutlass13device_kernelIN5flash19enable_sm80_to_sm89INS1_16FlashAttnFwdSm80INS1_25CollectiveMainloopFwdSm80ILi8ELi2ELb0EN4cute5tupleIJNS5_1CILi128EEENS7_ILi64EEENS7_ILi192EEEEEELi192ENS_6half_tEfNS_4arch4Sm80ELb0ELb1ELb1ELb0ELb1ELb0ELb1ELb0EEENS1_21CollectiveEpilogueFwdINS6_IJS8_SA_S9_EEENS6_IJNS7_ILi1EEESI_SI_EEESC_SE_Li256ELb0ELb1ELb0ELb0EEENS1_19SingleTileSchedulerILb0ELb0ELb1ELi128EEEEEEEEEvNT_6ParamsE,"a",@progbits
	.sectionflags	@""
	.align	4
.nv.constant0._ZN7cutlass13device_kernelIN5flash19enable_sm80_to_sm89INS1_16FlashAttnFwdSm80INS1_25CollectiveMainloopFwdSm80ILi8ELi2ELb0EN4cute5tupleIJNS5_1CILi128EEENS7_ILi64EEENS7_ILi192EEEEEELi192ENS_6half_tEfNS_4arch4Sm80ELb0ELb1ELb1ELb0ELb1ELb0ELb1ELb0EEENS1_21CollectiveEpilogueFwdINS6_IJS8_SA_S9_EEENS6_IJNS7_ILi1EEESI_SI_EEESC_SE_Li256ELb0ELb1ELb0ELb0EEENS1_19SingleTileSchedulerILb0ELb0ELb1ELi128EEEEEEEEEvNT_6ParamsE:
	.zero		1944


//--------------------- .nv.constant0._ZN7cutlass13device_kernelIN5flash19enable_sm80_to_sm89INS1_16FlashAttnFwdSm80INS1_25CollectiveMainloopFwdSm80ILi8ELi2ELb0EN4cute5tupleIJNS5_1CILi128EEENS7_ILi64EEENS7_ILi192EEEEEELi192ENS_6half_tEfNS_4arch4Sm80ELb0ELb1ELb1ELb1ELb1ELb0ELb1ELb0EEENS1_21CollectiveEpilogueFwdINS6_IJS8_SA_S9_EEENS6_IJNS7_ILi1EEESI_SI_EEESC_SE_Li256ELb1ELb1ELb0ELb0EEENS1_19SingleTileSchedulerILb1ELb0ELb1ELi128EEEEEEEEEvNT_6ParamsE --------------------------
	.section	.nv.constant0._ZN7cutlass13device_kernelIN5flash19enable_sm80_to_sm89INS1_16FlashAttnFwdSm80INS1_25CollectiveMainloopFwdSm80ILi8ELi2ELb0EN4cute5tupleIJNS5_1CILi128EEENS7_ILi64EEENS7_ILi192EEEEEELi192ENS_6half_tEfNS_4arch4Sm80ELb0ELb1ELb1ELb1ELb1ELb0ELb1ELb0EEENS1_21CollectiveEpilogueFwdINS6_IJS8_SA_S9_EEENS6_IJNS7_ILi1EEESI_SI_EEESC_SE_Li256ELb1ELb1ELb0ELb0EEENS1_19SingleTileSchedulerILb1ELb0ELb1ELi128EEEEEEEEEvNT_6ParamsE,"a",@progbits
	.sectionflags	@""
	.align	4
.nv.constant0._ZN7cutlass13device_kernelIN5flash19enable_sm80_to_sm89INS1_16FlashAttnFwdSm80INS1_25CollectiveMainloopFwdSm80ILi8ELi2ELb0EN4cute5tupleIJNS5_1CILi128EEENS7_ILi64EEENS7_ILi192EEEEEELi192ENS_6half_tEfNS_4arch4Sm80ELb0ELb1ELb1ELb1ELb1ELb0ELb1ELb0EEENS1_21CollectiveEpilogueFwdINS6_IJS8_SA_S9_EEENS6_IJNS7_ILi1EEESI_SI_EEESC_SE_Li256ELb1ELb1ELb0ELb0EEENS1_19SingleTileSchedulerILb1ELb0ELb1ELi128EEEEEEEEEvNT_6ParamsE:
	.zero		1944


//--------------------- .nv.constant0._ZN7cutlass13device_kernelIN5flash19enable_sm80_to_sm89INS1_16FlashAttnFwdSm80INS1_25CollectiveMainloopFwdSm80ILi8ELi2ELb0EN4cute5tupleIJNS5_1CILi128EEENS7_ILi64EEENS7_ILi192EEEEEELi192ENS_6half_tEfNS_4arch4Sm80ELb0ELb1ELb1ELb1ELb1ELb1ELb1ELb0EEENS1_21CollectiveEpilogueFwdINS6_IJS8_SA_S9_EEENS6_IJNS7_ILi1EEESI_SI_EEESC_SE_Li256ELb1ELb1ELb0ELb0EEENS1_19SingleTileSchedulerILb1ELb0ELb1ELi128EEEEEEEEEvNT_6ParamsE --------------------------
	.section	.nv.constant0._ZN7cutlass13device_kernelIN5flash19enable_sm80_to_sm89INS1_16FlashAttnFwdSm80INS1_25CollectiveMainloopFwdSm80ILi8ELi2ELb0EN4cute5tupleIJNS5_1CILi128EEENS7_ILi64EEENS7_ILi192EEEEEELi192ENS_6half_tEfNS_4arch4Sm80ELb0ELb1ELb1ELb1ELb1ELb1ELb1ELb0EEENS1_21CollectiveEpilogueFwdINS6_IJS8_SA_S9_EEENS6_IJNS7_ILi1EEESI_SI_EEESC_SE_Li256ELb1ELb1ELb0ELb0EEENS1_19SingleTileSchedulerILb1ELb0ELb1ELi128EEEEEEEEEvNT_6ParamsE,"a",@progbits
	.sectionflags	@""
	.align	4
.nv.constant0._ZN7cutlass13device_kernelIN5flash19enable_sm80_to_sm89INS1_16FlashAttnFwdSm80INS1_25CollectiveMainloopFwdSm80ILi8ELi2ELb0EN4cute5tupleIJNS5_1CILi128EEENS7_ILi64EEENS7_ILi192EEEEEELi192ENS_6half_tEfNS_4arch4Sm80ELb0ELb1ELb1ELb1ELb1ELb1ELb1ELb0EEENS1_21CollectiveEpilogueFwdINS6_IJS8_SA_S9_EEENS6_IJNS7_ILi1EEESI_SI_EEESC_SE_Li256ELb1ELb1ELb0ELb0EEENS1_19SingleTileSchedulerILb1ELb0ELb1ELi128EEEEEEEEEvNT_6ParamsE:
	.zero		1944


//--------------------- .nv.constant0._ZN7cutlass13device_kernelIN5flash19enable_sm80_to_sm89INS1_16FlashAttnFwdSm80INS1_25CollectiveMainloopFwdSm80ILi8ELi2ELb0EN4cute5tupleIJNS5_1CILi128EEENS7_ILi64EEENS7_ILi192EEEEEELi192ENS_6half_tEfNS_4arch4Sm80ELb1ELb0ELb1ELb0ELb1ELb0ELb1ELb0EEENS1_21CollectiveEpilogueFwdINS6_IJS8_SA_S9_EEENS6_IJNS7_ILi1EEESI_SI_EEESC_SE_Li256ELb0ELb1ELb0ELb0EEENS1_30DynamicPersistentTileSchedulerILi256ELi256ELb0ELb1ELb0EEEEEEEEEvNT_6ParamsE --------------------------
	.section	.nv.constant0._ZN7cutlass13device_kernelIN5flash19enable_sm80_to_sm89INS1_16FlashAttnFwdSm80INS1_25CollectiveMainloopFwdSm80ILi8ELi2ELb0EN4cute5tupleIJNS5_1CILi128EEENS7_ILi64EEENS7_ILi192EEEEEELi192ENS_6half_tEfNS_4arch4Sm80ELb1ELb0ELb1ELb0ELb1ELb0ELb1ELb0EEENS1_21CollectiveEpilogueFwdINS6_IJS8_SA_S9_EEENS6_IJNS7_ILi1EEESI_SI_EEESC_SE_Li256ELb0ELb1ELb0ELb0EEENS1_30DynamicPersistentTileSchedulerILi256ELi256ELb0ELb1ELb0EEEEEEEEEvNT_6ParamsE,"a",@progbits
	.sectionflags	@""
	.align	4
.nv.constant0._ZN7cutlass13device_kernelIN5flash19enable_sm80_to_sm89INS1_16FlashAttnFwdSm80INS1_25CollectiveMainloopFwdSm80ILi8ELi2ELb0EN4cute5tupleIJNS5_1CILi128EEENS7_ILi64EEENS7_ILi192EEEEEELi192ENS_6half_tEfNS_4arch4Sm80ELb1ELb0ELb1ELb0ELb1ELb0ELb1ELb0EEENS1_21CollectiveEpilogueFwdINS6_IJS8_SA_S9_EEENS6_IJNS7_ILi1EEESI_SI_EEESC_SE_Li256ELb0ELb1ELb0ELb0EEENS1_30DynamicPersistentTileSchedulerILi256ELi256ELb0ELb1ELb0EEEEEEEEEvNT_6ParamsE:
	.zero		1960


//--------------------- .nv.constant0._ZN7cutlass13device_kernelIN5flash19enable_sm80_to_sm89INS1_16FlashAttnFwdSm80INS1_25CollectiveMainloopFwdSm80ILi8ELi2ELb0EN4cute5tupleIJNS5_1CILi128EEENS7_ILi64EEENS7_ILi192EEEEEELi192ENS_6half_tEfNS_4arch4Sm80ELb1ELb0ELb1ELb1ELb1ELb0ELb1ELb0EEENS1_21CollectiveEpilogueFwdINS6_IJS8_SA_S9_EEENS6_IJNS7_ILi1EEESI_SI_EEESC_SE_Li256ELb1ELb1ELb0ELb0EEENS1_19SingleTileSchedulerILb1ELb0ELb1ELi128EEEEEEEEEvNT_6ParamsE --------------------------
	.section	.nv.constant0._ZN7cutlass13device_kernelIN5flash19enable_sm80_to_sm89INS1_16FlashAttnFwdSm80INS1_25CollectiveMainloopFwdSm80ILi8ELi2ELb0EN4cute5tupleIJNS5_1CILi128EEENS7_ILi64EEENS7_ILi192EEEEEELi192ENS_6half_tEfNS_4arch4Sm80ELb1ELb0ELb1ELb1ELb1ELb0ELb1ELb0EEENS1_21CollectiveEpilogueFwdINS6_IJS8_SA_S9_EEENS6_IJNS7_ILi1EEESI_SI_EEESC_SE_Li256ELb1ELb1ELb0ELb0EEENS1_19SingleTileSchedulerILb1ELb0ELb1ELi128EEEEEEEEEvNT_6ParamsE,"a",@progbits
	.sectionflags	@""
	.align	4
.nv.constant0._ZN7cutlass13device_kernelIN5flash19enable_sm80_to_sm89INS1_16FlashAttnFwdSm80INS1_25CollectiveMainloopFwdSm80ILi8ELi2ELb0EN4cute5tupleIJNS5_1CILi128EEENS7_ILi64EEENS7_ILi192EEEEEELi192ENS_6half_tEfNS_4arch4Sm80ELb1ELb0ELb1ELb1ELb1ELb0ELb1ELb0EEENS1_21CollectiveEpilogueFwdINS6_IJS8_SA_S9_EEENS6_IJNS7_ILi1EEESI_SI_EEESC_SE_Li256ELb1ELb1ELb0ELb0EEENS1_19SingleTileSchedulerILb1ELb0ELb1ELi128EEEEEEEEEvNT_6ParamsE:
	.zero		1944


//--------------------- .nv.constant0._ZN7cutlass13device_kernelIN5flash19enable_sm80_to_sm89INS1_16FlashAttnFwdSm80INS1_25CollectiveMainloopFwdSm80ILi8ELi2ELb0EN4cute5tupleIJNS5_1CILi128EEENS7_ILi64EEENS7_ILi192EEEEEELi192ENS_6half_tEfNS_4arch4Sm80ELb1ELb0ELb1ELb1ELb1ELb1ELb1ELb0EEENS1_21CollectiveEpilogueFwdINS6_IJS8_SA_S9_EEENS6_IJNS7_ILi1EEESI_SI_EEESC_SE_Li256ELb1ELb1ELb0ELb0EEENS1_19SingleTileSchedulerILb1ELb0ELb1ELi128EEEEEEEEEvNT_6ParamsE --------------------------
	.section	.nv.constant0._ZN7cutlass13device_kernelIN5flash19enable_sm80_to_sm89INS1_16FlashAttnFwdSm80INS1_25CollectiveMainloopFwdSm80ILi8ELi2ELb0EN4cute5tupleIJNS5_1CILi128EEENS7_ILi64EEENS7_ILi192EEEEEELi192ENS_6half_tEfNS_4arch4Sm80ELb1ELb0ELb1ELb1ELb1ELb1ELb1ELb0EEENS1_21CollectiveEpilogueFwdINS6_IJS8_SA_S9_EEENS6_IJNS7_ILi1EEESI_SI_EEESC_SE_Li256ELb1ELb1ELb0ELb0EEENS1_19SingleTileSchedulerILb1ELb0ELb1ELi128EEEEEEEEEvNT_6ParamsE,"a",@progbits
	.sectionflags	@""
	.align	4
.nv.constant0._ZN7cutlass13device_kernelIN5flash19enable_sm80_to_sm89INS1_16FlashAttnFwdSm80INS1_25CollectiveMainloopFwdSm80ILi8ELi2ELb0EN4cute5tupleIJNS5_1CILi128EEENS7_ILi64EEENS7_ILi192EEEEEELi192ENS_6half_tEfNS_4arch4Sm80ELb1ELb0ELb1ELb1ELb1ELb1ELb1ELb0EEENS1_21CollectiveEpilogueFwdINS6_IJS8_SA_S9_EEENS6_IJNS7_ILi1EEESI_SI_EEESC_SE_Li256ELb1ELb1ELb0ELb0EEENS1_19SingleTileSchedulerILb1ELb0ELb1ELi128EEEEEEEEEvNT_6ParamsE:
	.zero		1944


//--------------------- SYMBOLS --------------------------

	.type		.nv.reservedSmem.offset0,@object
	.size		.nv.reservedSmem.offset0,0x4
